// auto-generated by cutlass_sweep.gemm — config: {"arch": "sm_100", "cluster_m": 1, "cluster_n": 8, "dtype": "fp16", "dtype_b": "fp16", "layout": "nt", "stages": 0, "tile_k": 64, "tile_m": 128, "tile_n": 64}
#include "cutlass/cutlass.h"
#include "cutlass/gemm/collective/collective_builder.hpp"
#include "cutlass/gemm/device/gemm_universal_adapter.h"
#include "cutlass/gemm/kernel/gemm_universal.hpp"
#include "cutlass/epilogue/collective/collective_builder.hpp"

using ElemA = cutlass::half_t;
using ElemB = cutlass::half_t;
using ElemCD = cutlass::half_t;
using Acc  = float;
using TileShape    = cute::Shape<cute::_128, cute::_64, cute::_64>;
using ClusterShape = cute::Shape<cute::_1, cute::_8, cute::_1>;

using CollectiveEpilogue = typename cutlass::epilogue::collective::CollectiveBuilder<
    cutlass::arch::Sm100, cutlass::arch::OpClassTensorOp,
    TileShape, ClusterShape,
    cutlass::epilogue::collective::EpilogueTileAuto,
    Acc, Acc,
    ElemCD, cutlass::layout::RowMajor, 128 / cutlass::sizeof_bits<ElemCD>::value,
    ElemCD, cutlass::layout::RowMajor, 128 / cutlass::sizeof_bits<ElemCD>::value,
    cutlass::epilogue::collective::EpilogueScheduleAuto
  >::CollectiveOp;

using CollectiveMainloop = typename cutlass::gemm::collective::CollectiveBuilder<
    cutlass::arch::Sm100, cutlass::arch::OpClassTensorOp,
    ElemA, cutlass::layout::RowMajor, 128 / cutlass::sizeof_bits<ElemA>::value,
    ElemB, cutlass::layout::ColumnMajor, 128 / cutlass::sizeof_bits<ElemB>::value,
    Acc,
    TileShape, ClusterShape,
    cutlass::gemm::collective::StageCountAutoCarveout<static_cast<int>(sizeof(typename CollectiveEpilogue::SharedStorage))>,
    cutlass::gemm::collective::KernelScheduleAuto
  >::CollectiveOp;

using GemmKernel = cutlass::gemm::kernel::GemmUniversal<
    cute::Shape<int,int,int,int>,
    CollectiveMainloop,
    CollectiveEpilogue
>;
using Gemm = cutlass::gemm::device::GemmUniversalAdapter<GemmKernel>;

// Force the device kernel symbol into the cubin without needing a host main.
auto* _anchor = &cutlass::device_kernel<GemmKernel>;


// ===== COMPILED SASS (sm_100a) =====

	.target	sm_100a

	.elftype	@"ET_EXEC"


//--------------------- .note.nv.tkinfo           --------------------------
	.section	.note.nv.tkinfo,"",@"SHT_NOTE"
	.sectionflags	@"SHF_NOTE_NV_TKINFO"
	.tkinfo
        /*0018*/ 	.word	0x00000002
        /*0030*/ 	.string	""
        /*0030*/ 	.string	"ptxas"
        /*0030*/ 	.string	"Cuda compilation tools, release 13.0, V13.0.88"
        /*0030*/ 	.string	"Build cuda_13.0.r13.0/compiler.36424714_0"
        /*0030*/ 	.string	"-arch sm_100a -m 64 "



//--------------------- .note.nv.cuinfo           --------------------------
	.section	.note.nv.cuinfo,"",@"SHT_NOTE"
	.sectionflags	@"SHF_NOTE_NV_CUINFO"
        /*0018*/ 	.short	0x0002
        /*001a*/ 	.short	0x0064
        /*001c*/ 	.short	0x0082
	.zero		2


//--------------------- .nv.info                  --------------------------
	.section	.nv.info,"",@"SHT_CUDA_INFO"
	.align	4


	//----- nvinfo : EIATTR_REGCOUNT
	.align		4
        /*0000*/ 	.byte	0x04, 0x2f
        /*0002*/ 	.short	(.L_19 - .L_18)
	.align		4
.L_18:
        /*0004*/ 	.word	index@(_ZN7cutlass13device_kernelINS_4gemm6kernel13GemmUniversalIN4cute5tupleIJiiiiEEENS1_10collective13CollectiveMmaINS1_35MainloopSm100TmaUmmaWarpSpecializedILi8ELi2ELi4ENS5_IJNS4_1CILi1EEENSA_ILi8EEESB_EEEEENS5_IJNSA_ILi128EEENSA_ILi64EEESG_EEENS_6half_tENS5_IJlSB_lEEESI_SJ_NS4_8TiledMMAINS4_8MMA_AtomIJNS4_20SM100_MMA_F16BF16_SSISI_SI_fLi128ELi64ELNS4_4UMMA5MajorE0ELSO_0ELNSN_7ScaleInE0ELSP_0EEEEEENS4_6LayoutINS5_IJSB_SB_SB_EEENS5_IJNSA_ILi0EEESU_SU_EEEEENS5_IJNS4_10UnderscoreESX_SX_EEEEENS4_23SM90_TMA_LOAD_MULTICASTENS4_14ComposedLayoutINS4_7SwizzleILi3ELi4ELi3EEENS4_18smem_ptr_flag_bitsILi16EEENSS_INS5_IJSC_SG_EEENS5_IJSG_SB_EEEEEEEvNS4_8identityENS4_13SM90_TMA_LOADES19_vS1A_EENS_8epilogue10collective18CollectiveEpilogueINS1D_23Sm100TmaWarpSpecializedILi3ELi2ELi32ELb1ELb0EEEJSH_NS5_IJNSS_ISF_SB_EENSS_INSA_ILi32EEESB_EEEEESI_SJ_SI_SJ_NS1D_6fusion15FusionCallbacksIS1H_NS1M_17LinearCombinationISI_fSI_fLNS_15FloatRoundStyleE2EEESH_S1L_JEEENS4_5SM1004TMEM4LOAD26SM100_TMEM_LOAD_32dp32b32xES1B_NS11_INS12_ILi2ELi4ELi3EEES15_NSS_INS5_IJSC_S1J_EEENS5_IJS1J_SB_EEEEEEENS4_39AutoVectorizingCopyWithAssumedAlignmentILi128EEENS4_14SM90_TMA_STOREES20_S22_S22_EEEvvEEEEvNT_6ParamsE)
        /*0008*/ 	.word	0x00000077


	//----- nvinfo : EIATTR_FRAME_SIZE
	.align		4
.L_19:
        /*000c*/ 	.byte	0x04, 0x11
        /*000e*/ 	.short	(.L_21 - .L_20)
	.align		4
.L_20:
        /*0010*/ 	.word	index@($__internal_2_$__cuda_sm10x_tcgen05_guardrail_trap_unallocated_columns_being_dealloced)
        /*0014*/ 	.word	0x00000000


	//----- nvinfo : EIATTR_FRAME_SIZE
	.align		4
.L_21:
        /*0018*/ 	.byte	0x04, 0x11
        /*001a*/ 	.short	(.L_23 - .L_22)
	.align		4
.L_22:
        /*001c*/ 	.word	index@($__internal_1_$__cuda_sm10x_tcgen05_guardrail_trap_phase_invalid_during_alloc)
        /*0020*/ 	.word	0x00000000


	//----- nvinfo : EIATTR_FRAME_SIZE
	.align		4
.L_23:
        /*0024*/ 	.byte	0x04, 0x11
        /*0026*/ 	.short	(.L_25 - .L_24)
	.align		4
.L_24:
        /*0028*/ 	.word	index@($__internal_0_$__cuda_sm10x_tcgen05_guardrail_trap_col_being_dealloced_not_returned_by_alloc)
        /*002c*/ 	.word	0x00000000


	//----- nvinfo : EIATTR_FRAME_SIZE
	.align		4
.L_25:
        /*0030*/ 	.byte	0x04, 0x11
        /*0032*/ 	.short	(.L_27 - .L_26)
	.align		4
.L_26:
        /*0034*/ 	.word	index@(_ZN7cutlass13device_kernelINS_4gemm6kernel13GemmUniversalIN4cute5tupleIJiiiiEEENS1_10collective13CollectiveMmaINS1_35MainloopSm100TmaUmmaWarpSpecializedILi8ELi2ELi4ENS5_IJNS4_1CILi1EEENSA_ILi8EEESB_EEEEENS5_IJNSA_ILi128EEENSA_ILi64EEESG_EEENS_6half_tENS5_IJlSB_lEEESI_SJ_NS4_8TiledMMAINS4_8MMA_AtomIJNS4_20SM100_MMA_F16BF16_SSISI_SI_fLi128ELi64ELNS4_4UMMA5MajorE0ELSO_0ELNSN_7ScaleInE0ELSP_0EEEEEENS4_6LayoutINS5_IJSB_SB_SB_EEENS5_IJNSA_ILi0EEESU_SU_EEEEENS5_IJNS4_10UnderscoreESX_SX_EEEEENS4_23SM90_TMA_LOAD_MULTICASTENS4_14ComposedLayoutINS4_7SwizzleILi3ELi4ELi3EEENS4_18smem_ptr_flag_bitsILi16EEENSS_INS5_IJSC_SG_EEENS5_IJSG_SB_EEEEEEEvNS4_8identityENS4_13SM90_TMA_LOADES19_vS1A_EENS_8epilogue10collective18CollectiveEpilogueINS1D_23Sm100TmaWarpSpecializedILi3ELi2ELi32ELb1ELb0EEEJSH_NS5_IJNSS_ISF_SB_EENSS_INSA_ILi32EEESB_EEEEESI_SJ_SI_SJ_NS1D_6fusion15FusionCallbacksIS1H_NS1M_17LinearCombinationISI_fSI_fLNS_15FloatRoundStyleE2EEESH_S1L_JEEENS4_5SM1004TMEM4LOAD26SM100_TMEM_LOAD_32dp32b32xES1B_NS11_INS12_ILi2ELi4ELi3EEES15_NSS_INS5_IJSC_S1J_EEENS5_IJS1J_SB_EEEEEEENS4_39AutoVectorizingCopyWithAssumedAlignmentILi128EEENS4_14SM90_TMA_STOREES20_S22_S22_EEEvvEEEEvNT_6ParamsE)
        /*0038*/ 	.word	0x00000000


	//----- nvinfo : EIATTR_MIN_STACK_SIZE
	.align		4
.L_27:
        /*003c*/ 	.byte	0x04, 0x12
        /*003e*/ 	.short	(.L_29 - .L_28)
	.align		4
.L_28:
        /*0040*/ 	.word	index@(_ZN7cutlass13device_kernelINS_4gemm6kernel13GemmUniversalIN4cute5tupleIJiiiiEEENS1_10collective13CollectiveMmaINS1_35MainloopSm100TmaUmmaWarpSpecializedILi8ELi2ELi4ENS5_IJNS4_1CILi1EEENSA_ILi8EEESB_EEEEENS5_IJNSA_ILi128EEENSA_ILi64EEESG_EEENS_6half_tENS5_IJlSB_lEEESI_SJ_NS4_8TiledMMAINS4_8MMA_AtomIJNS4_20SM100_MMA_F16BF16_SSISI_SI_fLi128ELi64ELNS4_4UMMA5MajorE0ELSO_0ELNSN_7ScaleInE0ELSP_0EEEEEENS4_6LayoutINS5_IJSB_SB_SB_EEENS5_IJNSA_ILi0EEESU_SU_EEEEENS5_IJNS4_10UnderscoreESX_SX_EEEEENS4_23SM90_TMA_LOAD_MULTICASTENS4_14ComposedLayoutINS4_7SwizzleILi3ELi4ELi3EEENS4_18smem_ptr_flag_bitsILi16EEENSS_INS5_IJSC_SG_EEENS5_IJSG_SB_EEEEEEEvNS4_8identityENS4_13SM90_TMA_LOADES19_vS1A_EENS_8epilogue10collective18CollectiveEpilogueINS1D_23Sm100TmaWarpSpecializedILi3ELi2ELi32ELb1ELb0EEEJSH_NS5_IJNSS_ISF_SB_EENSS_INSA_ILi32EEESB_EEEEESI_SJ_SI_SJ_NS1D_6fusion15FusionCallbacksIS1H_NS1M_17LinearCombinationISI_fSI_fLNS_15FloatRoundStyleE2EEESH_S1L_JEEENS4_5SM1004TMEM4LOAD26SM100_TMEM_LOAD_32dp32b32xES1B_NS11_INS12_ILi2ELi4ELi3EEES15_NSS_INS5_IJSC_S1J_EEENS5_IJS1J_SB_EEEEEEENS4_39AutoVectorizingCopyWithAssumedAlignmentILi128EEENS4_14SM90_TMA_STOREES20_S22_S22_EEEvvEEEEvNT_6ParamsE)
        /*0044*/ 	.word	0x00000000
.L_29:


//--------------------- .nv.compat                --------------------------
	.section	.nv.compat,"",@"SHT_CUDA_COMPAT_INFO"
	.align	4
        /*0000*/ 	.byte	0x02, 0x09, 0x01, 0x00, 0x02, 0x02, 0x02, 0x00, 0x02, 0x05, 0x05, 0x00, 0x03, 0x07, 0x01, 0x01
        /*0010*/ 	.byte	0x02, 0x03, 0x01, 0x00, 0x02, 0x06, 0x01, 0x00, 0x04, 0x0b, 0x08, 0x00, 0x09, 0x00, 0x00, 0x00
        /*0020*/ 	.byte	0x00, 0x00, 0x00, 0x00


//--------------------- .nv.info._ZN7cutlass13device_kernelINS_4gemm6kernel13GemmUniversalIN4cute5tupleIJiiiiEEENS1_10collective13CollectiveMmaINS1_35MainloopSm100TmaUmmaWarpSpecializedILi8ELi2ELi4ENS5_IJNS4_1CILi1EEENSA_ILi8EEESB_EEEEENS5_IJNSA_ILi128EEENSA_ILi64EEESG_EEENS_6half_tENS5_IJlSB_lEEESI_SJ_NS4_8TiledMMAINS4_8MMA_AtomIJNS4_20SM100_MMA_F16BF16_SSISI_SI_fLi128ELi64ELNS4_4UMMA5MajorE0ELSO_0ELNSN_7ScaleInE0ELSP_0EEEEEENS4_6LayoutINS5_IJSB_SB_SB_EEENS5_IJNSA_ILi0EEESU_SU_EEEEENS5_IJNS4_10UnderscoreESX_SX_EEEEENS4_23SM90_TMA_LOAD_MULTICASTENS4_14ComposedLayoutINS4_7SwizzleILi3ELi4ELi3EEENS4_18smem_ptr_flag_bitsILi16EEENSS_INS5_IJSC_SG_EEENS5_IJSG_SB_EEEEEEEvNS4_8identityENS4_13SM90_TMA_LOADES19_vS1A_EENS_8epilogue10collective18CollectiveEpilogueINS1D_23Sm100TmaWarpSpecializedILi3ELi2ELi32ELb1ELb0EEEJSH_NS5_IJNSS_ISF_SB_EENSS_INSA_ILi32EEESB_EEEEESI_SJ_SI_SJ_NS1D_6fusion15FusionCallbacksIS1H_NS1M_17LinearCombinationISI_fSI_fLNS_15FloatRoundStyleE2EEESH_S1L_JEEENS4_5SM1004TMEM4LOAD26SM100_TMEM_LOAD_32dp32b32xES1B_NS11_INS12_ILi2ELi4ELi3EEES15_NSS_INS5_IJSC_S1J_EEENS5_IJS1J_SB_EEEEEEENS4_39AutoVectorizingCopyWithAssumedAlignmentILi128EEENS4_14SM90_TMA_STOREES20_S22_S22_EEEvvEEEEvNT_6ParamsE --------------------------
	.section	.nv.info._ZN7cutlass13device_kernelINS_4gemm6kernel13GemmUniversalIN4cute5tupleIJiiiiEEENS1_10collective13CollectiveMmaINS1_35MainloopSm100TmaUmmaWarpSpecializedILi8ELi2ELi4ENS5_IJNS4_1CILi1EEENSA_ILi8EEESB_EEEEENS5_IJNSA_ILi128EEENSA_ILi64EEESG_EEENS_6half_tENS5_IJlSB_lEEESI_SJ_NS4_8TiledMMAINS4_8MMA_AtomIJNS4_20SM100_MMA_F16BF16_SSISI_SI_fLi128ELi64ELNS4_4UMMA5MajorE0ELSO_0ELNSN_7ScaleInE0ELSP_0EEEEEENS4_6LayoutINS5_IJSB_SB_SB_EEENS5_IJNSA_ILi0EEESU_SU_EEEEENS5_IJNS4_10UnderscoreESX_SX_EEEEENS4_23SM90_TMA_LOAD_MULTICASTENS4_14ComposedLayoutINS4_7SwizzleILi3ELi4ELi3EEENS4_18smem_ptr_flag_bitsILi16EEENSS_INS5_IJSC_SG_EEENS5_IJSG_SB_EEEEEEEvNS4_8identityENS4_13SM90_TMA_LOADES19_vS1A_EENS_8epilogue10collective18CollectiveEpilogueINS1D_23Sm100TmaWarpSpecializedILi3ELi2ELi32ELb1ELb0EEEJSH_NS5_IJNSS_ISF_SB_EENSS_INSA_ILi32EEESB_EEEEESI_SJ_SI_SJ_NS1D_6fusion15FusionCallbacksIS1H_NS1M_17LinearCombinationISI_fSI_fLNS_15FloatRoundStyleE2EEESH_S1L_JEEENS4_5SM1004TMEM4LOAD26SM100_TMEM_LOAD_32dp32b32xES1B_NS11_INS12_ILi2ELi4ELi3EEES15_NSS_INS5_IJSC_S1J_EEENS5_IJS1J_SB_EEEEEEENS4_39AutoVectorizingCopyWithAssumedAlignmentILi128EEENS4_14SM90_TMA_STOREES20_S22_S22_EEEvvEEEEvNT_6ParamsE,"",@"SHT_CUDA_INFO"
	.sectionflags	@""
	.align	4


	//----- nvinfo : EIATTR_CUDA_API_VERSION
	.align		4
        /*0000*/ 	.byte	0x04, 0x37
        /*0002*/ 	.short	(.L_31 - .L_30)
.L_30:
        /*0004*/ 	.word	0x00000082


	//----- nvinfo : EIATTR_KPARAM_INFO
	.align		4
.L_31:
        /*0008*/ 	.byte	0x04, 0x17
        /*000a*/ 	.short	(.L_33 - .L_32)
.L_32:
        /*000c*/ 	.word	0x00000000
        /*0010*/ 	.short	0x0000
        /*0012*/ 	.short	0x0000
        /*0014*/ 	.byte	0x00, 0xf0, 0x01, 0x20


	//----- nvinfo : EIATTR_AT_ENTRY_FRAGMENTS
	.align		4
.L_33:
        /*0018*/ 	.byte	0x04, 0x4f
        /*001a*/ 	.short	(.L_35 - .L_34)


	//   ....[0]....
.L_34:
        /*001c*/ 	.word	0x00000006


	//----- nvinfo : EIATTR_RESERVED_SMEM_USED
	.align		4
.L_35:
        /*0020*/ 	.byte	0x01, 0x41
	.zero		2


	//----- nvinfo : EIATTR_SPARSE_MMA_MASK
	.align		4
        /*0024*/ 	.byte	0x03, 0x50
        /*0026*/ 	.short	0x0000


	//----- nvinfo : EIATTR_TCGEN05_1CTA_USED
	.align		4
        /*0028*/ 	.byte	0x01, 0x51
	.zero		2


	//----- nvinfo : EIATTR_MAXREG_COUNT
	.align		4
        /*002c*/ 	.byte	0x03, 0x1b
        /*002e*/ 	.short	0x00ff


	//----- nvinfo : EIATTR_NUM_BARRIERS
	.align		4
        /*0030*/ 	.byte	0x02, 0x4c
        /*0032*/ 	.byte	0x07
	.zero		1


	//----- nvinfo : EIATTR_EXTERNS
	.align		4
        /*0034*/ 	.byte	0x04, 0x0f
        /*0036*/ 	.short	(.L_37 - .L_36)


	//   ....[0]....
	.align		4
.L_36:
        /*0038*/ 	.word	index@(__assertfail)


	//----- nvinfo : EIATTR_MERCURY_ISA_VERSION
	.align		4
.L_37:
        /*003c*/ 	.byte	0x03, 0x5f
        /*003e*/ 	.short	0x0101


	//----- nvinfo : EIATTR_INT_WARP_WIDE_INSTR_OFFSETS
	.align		4
        /*0040*/ 	.byte	0x04, 0x31
        /*0042*/ 	.short	(.L_39 - .L_38)


	//   ....[0]....
.L_38:
        /*0044*/ 	.word	0x00004100


	//   ....[1]....
        /*0048*/ 	.word	0x00004120


	//   ....[2]....
        /*004c*/ 	.word	0x00004150


	//   ....[3]....
        /*0050*/ 	.word	0x00004d30


	//   ....[4]....
        /*0054*/ 	.word	0x00004db0


	//   ....[5]....
        /*0058*/ 	.word	0x00004ec0


	//   ....[6]....
        /*005c*/ 	.word	0x00004fd0


	//----- nvinfo : EIATTR_COOP_GROUP_MASK_REGIDS
	.align		4
.L_39:
        /*0060*/ 	.byte	0x04, 0x29
        /*0062*/ 	.short	(.L_41 - .L_40)


	//   ....[0]....
.L_40:
        /*0064*/ 	.word	0xffffffff


	//   ....[1]....
        /*0068*/ 	.word	0xffffffff


	//   ....[2]....
        /*006c*/ 	.word	0xffffffff


	//   ....[3]....
        /*0070*/ 	.word	0xffffffff


	//   ....[4]....
        /*0074*/ 	.word	0xffffffff


	//   ....[5]....
        /*0078*/ 	.word	0xffffffff


	//   ....[6]....
        /*007c*/ 	.word	0xffffffff


	//   ....[7]....
        /*0080*/ 	.word	0xffffffff


	//   ....[8]....
        /*0084*/ 	.word	0xffffffff


	//   ....[9]....
        /*0088*/ 	.word	0xffffffff


	//   ....[10]....
        /*008c*/ 	.word	0xffffffff


	//   ....[11]....
        /*0090*/ 	.word	0xffffffff


	//   ....[12]....
        /*0094*/ 	.word	0xffffffff


	//   ....[13]....
        /*0098*/ 	.word	0xffffffff


	//----- nvinfo : EIATTR_COOP_GROUP_INSTR_OFFSETS
	.align		4
.L_41:
        /*009c*/ 	.byte	0x04, 0x28
        /*009e*/ 	.short	(.L_43 - .L_42)


	//   ....[0]....
.L_42:
        /*00a0*/ 	.word	0x00000080


	//   ....[1]....
        /*00a4*/ 	.word	0x000004f0


	//   ....[2]....
        /*00a8*/ 	.word	0x00000750


	//   ....[3]....
        /*00ac*/ 	.word	0x000008d0


	//   ....[4]....
        /*00b0*/ 	.word	0x000009d0


	//   ....[5]....
        /*00b4*/ 	.word	0x00000b40


	//   ....[6]....
        /*00b8*/ 	.word	0x00000ce0


	//   ....[7]....
        /*00bc*/ 	.word	0x00000e90


	//   ....[8]....
        /*00c0*/ 	.word	0x00002220


	//   ....[9]....
        /*00c4*/ 	.word	0x00003350


	//   ....[10]....
        /*00c8*/ 	.word	0x00003560


	//   ....[11]....
        /*00cc*/ 	.word	0x00003590


	//   ....[12]....
        /*00d0*/ 	.word	0x00003fe0


	//   ....[13]....
        /*00d4*/ 	.word	0x00004210


	//----- nvinfo : EIATTR_VRC_CTA_INIT_COUNT
	.align		4
.L_43:
        /*00d8*/ 	.byte	0x02, 0x4a
        /*00da*/ 	.byte	0x80
	.zero		1


	//----- nvinfo : EIATTR_SYSCALL_OFFSETS
	.align		4
        /*00dc*/ 	.byte	0x04, 0x46
        /*00de*/ 	.short	(.L_45 - .L_44)


	//   ....[0]....
.L_44:
        /*00e0*/ 	.word	0x00005cc0


	//   ....[1]....
        /*00e4*/ 	.word	0x00005db0


	//   ....[2]....
        /*00e8*/ 	.word	0x00006650


	//   ....[3]....
        /*00ec*/ 	.word	0x00007320


	//----- nvinfo : EIATTR_MBARRIER_INSTR_OFFSETS
	.align		4
.L_45:
        /*00f0*/ 	.byte	0x04, 0x39
        /*00f2*/ 	.short	(.L_47 - .L_46)


	//   ....[0]....
.L_46:
        /*00f4*/ 	.word	0x00000630
        /*00f8*/ 	.word	0x000000ff
        /*00fc*/ 	.word	0x00000000
        /*0100*/ 	.short	0x0100
        /*0102*/ 	.byte	0x04
	.zero		1


	//   ....[1]....
        /*0104*/ 	.word	0x00000640
        /*0108*/ 	.word	0x000000ff
        /*010c*/ 	.word	0x00000040
        /*0110*/ 	.short	0x0100
        /*0112*/ 	.byte	0x04
	.zero		1


	//   ....[2]....
        /*0114*/ 	.word	0x00000650
        /*0118*/ 	.word	0x000000ff
        /*011c*/ 	.word	0x00000008
        /*0120*/ 	.short	0x0100
        /*0122*/ 	.byte	0x04
	.zero		1


	//   ....[3]....
        /*0124*/ 	.word	0x00000660
        /*0128*/ 	.word	0x000000ff
        /*012c*/ 	.word	0x00000048
        /*0130*/ 	.short	0x0100
        /*0132*/ 	.byte	0x04
	.zero		1


	//   ....[4]....
        /*0134*/ 	.word	0x00000670
        /*0138*/ 	.word	0x000000ff
        /*013c*/ 	.word	0x00000010
        /*0140*/ 	.short	0x0100
        /*0142*/ 	.byte	0x04
	.zero		1


	//   ....[5]....
        /*0144*/ 	.word	0x00000680
        /*0148*/ 	.word	0x000000ff
        /*014c*/ 	.word	0x00000050
        /*0150*/ 	.short	0x0100
        /*0152*/ 	.byte	0x04
	.zero		1


	//   ....[6]....
        /*0154*/ 	.word	0x00000690
        /*0158*/ 	.word	0x000000ff
        /*015c*/ 	.word	0x00000018
        /*0160*/ 	.short	0x0100
        /*0162*/ 	.byte	0x04
	.zero		1


	//   ....[7]....
        /*0164*/ 	.word	0x000006a0
        /*0168*/ 	.word	0x000000ff
        /*016c*/ 	.word	0x00000058
        /*0170*/ 	.short	0x0100
        /*0172*/ 	.byte	0x04
	.zero		1


	//   ....[8]....
        /*0174*/ 	.word	0x000006b0
        /*0178*/ 	.word	0x000000ff
        /*017c*/ 	.word	0x00000020
        /*0180*/ 	.short	0x0100
        /*0182*/ 	.byte	0x04
	.zero		1


	//   ....[9]....
        /*0184*/ 	.word	0x000006c0
        /*0188*/ 	.word	0x000000ff
        /*018c*/ 	.word	0x00000060
        /*0190*/ 	.short	0x0100
        /*0192*/ 	.byte	0x04
	.zero		1


	//   ....[10]....
        /*0194*/ 	.word	0x000006d0
        /*0198*/ 	.word	0x000000ff
        /*019c*/ 	.word	0x00000028
        /*01a0*/ 	.short	0x0100
        /*01a2*/ 	.byte	0x04
	.zero		1


	//   ....[11]....
        /*01a4*/ 	.word	0x000006e0
        /*01a8*/ 	.word	0x000000ff
        /*01ac*/ 	.word	0x00000068
        /*01b0*/ 	.short	0x0100
        /*01b2*/ 	.byte	0x04
	.zero		1


	//   ....[12]....
        /*01b4*/ 	.word	0x000006f0
        /*01b8*/ 	.word	0x000000ff
        /*01bc*/ 	.word	0x00000030
        /*01c0*/ 	.short	0x0100
        /*01c2*/ 	.byte	0x04
	.zero		1


	//   ....[13]....
        /*01c4*/ 	.word	0x00000700
        /*01c8*/ 	.word	0x000000ff
        /*01cc*/ 	.word	0x00000070
        /*01d0*/ 	.short	0x0100
        /*01d2*/ 	.byte	0x04
	.zero		1


	//   ....[14]....
        /*01d4*/ 	.word	0x00000710
        /*01d8*/ 	.word	0x000000ff
        /*01dc*/ 	.word	0x00000038
        /*01e0*/ 	.short	0x0100
        /*01e2*/ 	.byte	0x04
	.zero		1


	//   ....[15]....
        /*01e4*/ 	.word	0x00000720
        /*01e8*/ 	.word	0x000000ff
        /*01ec*/ 	.word	0x00000078
        /*01f0*/ 	.short	0x0100
        /*01f2*/ 	.byte	0x04
	.zero		1


	//   ....[16]....
        /*01f4*/ 	.word	0x00000860
        /*01f8*/ 	.word	0x000000ff
        /*01fc*/ 	.word	0x00000080
        /*0200*/ 	.short	0x0100
        /*0202*/ 	.byte	0x04
	.zero		1


	//   ....[17]....
        /*0204*/ 	.word	0x00000870
        /*0208*/ 	.word	0x000000ff
        /*020c*/ 	.word	0x00000098
        /*0210*/ 	.short	0x0100
        /*0212*/ 	.byte	0x04
	.zero		1


	//   ....[18]....
        /*0214*/ 	.word	0x00000880
        /*0218*/ 	.word	0x000000ff
        /*021c*/ 	.word	0x00000088
        /*0220*/ 	.short	0x0100
        /*0222*/ 	.byte	0x04
	.zero		1


	//   ....[19]....
        /*0224*/ 	.word	0x00000890
        /*0228*/ 	.word	0x000000ff
        /*022c*/ 	.word	0x000000a0
        /*0230*/ 	.short	0x0100
        /*0232*/ 	.byte	0x04
	.zero		1


	//   ....[20]....
        /*0234*/ 	.word	0x000008a0
        /*0238*/ 	.word	0x000000ff
        /*023c*/ 	.word	0x00000090
        /*0240*/ 	.short	0x0100
        /*0242*/ 	.byte	0x04
	.zero		1


	//   ....[21]....
        /*0244*/ 	.word	0x000008b0
        /*0248*/ 	.word	0x000000ff
        /*024c*/ 	.word	0x000000a8
        /*0250*/ 	.short	0x0100
        /*0252*/ 	.byte	0x04
	.zero		1


	//   ....[22]....
        /*0254*/ 	.word	0x000009a0
        /*0258*/ 	.word	0x000000ff
        /*025c*/ 	.word	0x000000b0
        /*0260*/ 	.short	0x0100
        /*0262*/ 	.byte	0x06
	.zero		1


	//   ....[23]....
        /*0264*/ 	.word	0x000009b0
        /*0268*/ 	.word	0x000000ff
        /*026c*/ 	.word	0x000000b8
        /*0270*/ 	.short	0x0100
        /*0272*/ 	.byte	0x06
	.zero		1


	//   ....[24]....
        /*0274*/ 	.word	0x00000af0
        /*0278*/ 	.word	0x000000ff
        /*027c*/ 	.word	0x000000c0
        /*0280*/ 	.short	0x0100
        /*0282*/ 	.byte	0x06
	.zero		1


	//   ....[25]....
        /*0284*/ 	.word	0x00000b00
        /*0288*/ 	.word	0x000000ff
        /*028c*/ 	.word	0x000000d0
        /*0290*/ 	.short	0x0100
        /*0292*/ 	.byte	0x06
	.zero		1


	//   ....[26]....
        /*0294*/ 	.word	0x00000b10
        /*0298*/ 	.word	0x000000ff
        /*029c*/ 	.word	0x000000c8
        /*02a0*/ 	.short	0x0100
        /*02a2*/ 	.byte	0x06
	.zero		1


	//   ....[27]....
        /*02a4*/ 	.word	0x00000b20
        /*02a8*/ 	.word	0x000000ff
        /*02ac*/ 	.word	0x000000d8
        /*02b0*/ 	.short	0x0100
        /*02b2*/ 	.byte	0x06
	.zero		1


	//   ....[28]....
        /*02b4*/ 	.word	0x00000c50
        /*02b8*/ 	.word	0x000000ff
        /*02bc*/ 	.word	0x000000e0
        /*02c0*/ 	.short	0x0100
        /*02c2*/ 	.byte	0x04
	.zero		1


	//   ....[29]....
        /*02c4*/ 	.word	0x00000c60
        /*02c8*/ 	.word	0x000000ff
        /*02cc*/ 	.word	0x00000100
        /*02d0*/ 	.short	0x0100
        /*02d2*/ 	.byte	0x04
	.zero		1


	//   ....[30]....
        /*02d4*/ 	.word	0x00000c70
        /*02d8*/ 	.word	0x000000ff
        /*02dc*/ 	.word	0x000000e8
        /*02e0*/ 	.short	0x0100
        /*02e2*/ 	.byte	0x04
	.zero		1


	//   ....[31]....
        /*02e4*/ 	.word	0x00000c80
        /*02e8*/ 	.word	0x000000ff
        /*02ec*/ 	.word	0x00000108
        /*02f0*/ 	.short	0x0100
        /*02f2*/ 	.byte	0x04
	.zero		1


	//   ....[32]....
        /*02f4*/ 	.word	0x00000c90
        /*02f8*/ 	.word	0x000000ff
        /*02fc*/ 	.word	0x000000f0
        /*0300*/ 	.short	0x0100
        /*0302*/ 	.byte	0x04
	.zero		1


	//   ....[33]....
        /*0304*/ 	.word	0x00000ca0
        /*0308*/ 	.word	0x000000ff
        /*030c*/ 	.word	0x00000110
        /*0310*/ 	.short	0x0100
        /*0312*/ 	.byte	0x04
	.zero		1


	//   ....[34]....
        /*0314*/ 	.word	0x00000cb0
        /*0318*/ 	.word	0x000000ff
        /*031c*/ 	.word	0x000000f8
        /*0320*/ 	.short	0x0100
        /*0322*/ 	.byte	0x04
	.zero		1


	//   ....[35]....
        /*0324*/ 	.word	0x00000cc0
        /*0328*/ 	.word	0x000000ff
        /*032c*/ 	.word	0x00000118
        /*0330*/ 	.short	0x0100
        /*0332*/ 	.byte	0x04
	.zero		1


	//   ....[36]....
        /*0334*/ 	.word	0x00000db0
        /*0338*/ 	.word	0x000000ff
        /*033c*/ 	.word	0x00000120
        /*0340*/ 	.short	0x0100
        /*0342*/ 	.byte	0x04
	.zero		1


	//   ....[37]....
        /*0344*/ 	.word	0x00000dc0
        /*0348*/ 	.word	0x000000ff
        /*034c*/ 	.word	0x00000130
        /*0350*/ 	.short	0x0100
        /*0352*/ 	.byte	0x04
	.zero		1


	//   ....[38]....
        /*0354*/ 	.word	0x00000dd0
        /*0358*/ 	.word	0x000000ff
        /*035c*/ 	.word	0x00000128
        /*0360*/ 	.short	0x0100
        /*0362*/ 	.byte	0x04
	.zero		1


	//   ....[39]....
        /*0364*/ 	.word	0x00000de0
        /*0368*/ 	.word	0x000000ff
        /*036c*/ 	.word	0x00000138
        /*0370*/ 	.short	0x0100
        /*0372*/ 	.byte	0x04
	.zero		1


	//   ....[40]....
        /*0374*/ 	.word	0x00001ac0
        /*0378*/ 	.word	0x00000000
        /*037c*/ 	.word	0x00000130
        /*0380*/ 	.short	0x010a
        /*0382*/ 	.byte	0xff
	.zero		1


	//   ....[41]....
        /*0384*/ 	.word	0x00001ae0
        /*0388*/ 	.word	0x00000000
        /*038c*/ 	.word	0x00000120
        /*0390*/ 	.short	0x0101
        /*0392*/ 	.byte	0xff
	.zero		1


	//   ....[42]....
        /*0394*/ 	.word	0x00001ba0
        /*0398*/ 	.word	0x000000ff
        /*039c*/ 	.word	0x00000040
        /*03a0*/ 	.short	0x010a
        /*03a2*/ 	.byte	0x04
	.zero		1


	//   ....[43]....
        /*03a4*/ 	.word	0x00001c20
        /*03a8*/ 	.word	0x000000ff
        /*03ac*/ 	.word	0x00000040
        /*03b0*/ 	.short	0x010a
        /*03b2*/ 	.byte	0x21
	.zero		1


	//   ....[44]....
        /*03b4*/ 	.word	0x00001dc0
        /*03b8*/ 	.word	0x000000ff
        /*03bc*/ 	.word	0x00000040
        /*03c0*/ 	.short	0x010a
        /*03c2*/ 	.byte	0x07
	.zero		1


	//   ....[45]....
        /*03c4*/ 	.word	0x00001ee0
        /*03c8*/ 	.word	0x000000ff
        /*03cc*/ 	.word	0x000000b8
        /*03d0*/ 	.short	0x0101
        /*03d2*/ 	.byte	0x0d
	.zero		1


	//   ....[46]....
        /*03d4*/ 	.word	0x00001f00
        /*03d8*/ 	.word	0x000000ff
        /*03dc*/ 	.word	0x00000040
        /*03e0*/ 	.short	0x010a
        /*03e2*/ 	.byte	0x04
	.zero		1


	//   ....[47]....
        /*03e4*/ 	.word	0x00001f80
        /*03e8*/ 	.word	0x000000ff
        /*03ec*/ 	.word	0x00000040
        /*03f0*/ 	.short	0x010a
        /*03f2*/ 	.byte	0x11
	.zero		1


	//   ....[48]....
        /*03f4*/ 	.word	0x00002110
        /*03f8*/ 	.word	0x000000ff
        /*03fc*/ 	.word	0x00000040
        /*0400*/ 	.short	0x010a
        /*0402*/ 	.byte	0x06
	.zero		1


	//   ....[49]....
        /*0404*/ 	.word	0x00002250
        /*0408*/ 	.word	0x00000003
        /*040c*/ 	.word	0x000000c0
        /*0410*/ 	.short	0x010a
        /*0412*/ 	.byte	0xff
	.zero		1


	//   ....[50]....
        /*0414*/ 	.word	0x000023a0
        /*0418*/ 	.word	0x00000000
        /*041c*/ 	.word	0x00000000
        /*0420*/ 	.short	0x0101
        /*0422*/ 	.byte	0xff
	.zero		1


	//   ....[51]....
        /*0424*/ 	.word	0x00002960
        /*0428*/ 	.word	0x000000ff
        /*042c*/ 	.word	0x00000000
        /*0430*/ 	.short	0x010a
        /*0432*/ 	.byte	0x04
	.zero		1


	//   ....[52]....
        /*0434*/ 	.word	0x000029f0
        /*0438*/ 	.word	0x000000ff
        /*043c*/ 	.word	0x00000000
        /*0440*/ 	.short	0x010a
        /*0442*/ 	.byte	0x05
	.zero		1


	//   ....[53]....
        /*0444*/ 	.word	0x00002a80
        /*0448*/ 	.word	0x000000ff
        /*044c*/ 	.word	0x00000000
        /*0450*/ 	.short	0x010a
        /*0452*/ 	.byte	0x05
	.zero		1


	//   ....[54]....
        /*0454*/ 	.word	0x00002b10
        /*0458*/ 	.word	0x000000ff
        /*045c*/ 	.word	0x00000000
        /*0460*/ 	.short	0x010a
        /*0462*/ 	.byte	0x05
	.zero		1


	//   ....[55]....
        /*0464*/ 	.word	0x00002ba0
        /*0468*/ 	.word	0x000000ff
        /*046c*/ 	.word	0x00000000
        /*0470*/ 	.short	0x010a
        /*0472*/ 	.byte	0x05
	.zero		1


	//   ....[56]....
        /*0474*/ 	.word	0x00002c30
        /*0478*/ 	.word	0x000000ff
        /*047c*/ 	.word	0x00000000
        /*0480*/ 	.short	0x010a
        /*0482*/ 	.byte	0x05
	.zero		1


	//   ....[57]....
        /*0484*/ 	.word	0x00002cc0
        /*0488*/ 	.word	0x000000ff
        /*048c*/ 	.word	0x00000000
        /*0490*/ 	.short	0x010a
        /*0492*/ 	.byte	0x05
	.zero		1


	//   ....[58]....
        /*0494*/ 	.word	0x00002d60
        /*0498*/ 	.word	0x00000000
        /*049c*/ 	.word	0x00000000
        /*04a0*/ 	.short	0x010a
        /*04a2*/ 	.byte	0xff
	.zero		1


	//   ....[59]....
        /*04a4*/ 	.word	0x00002ea0
        /*04a8*/ 	.word	0x00000002
        /*04ac*/ 	.word	0x00000120
        /*04b0*/ 	.short	0x010a
        /*04b2*/ 	.byte	0xff
	.zero		1


	//   ....[60]....
        /*04b4*/ 	.word	0x00002f00
        /*04b8*/ 	.word	0x00000004
        /*04bc*/ 	.word	0x00000000
        /*04c0*/ 	.short	0x0101
        /*04c2*/ 	.byte	0xff
	.zero		1


	//   ....[61]....
        /*04c4*/ 	.word	0x00002f20
        /*04c8*/ 	.word	0x000000ff
        /*04cc*/ 	.word	0x000000d0
        /*04d0*/ 	.short	0x010a
        /*04d2*/ 	.byte	0x04
	.zero		1


	//   ....[62]....
        /*04d4*/ 	.word	0x00003040
        /*04d8*/ 	.word	0x00000002
        /*04dc*/ 	.word	0x000000c0
        /*04e0*/ 	.short	0x010a
        /*04e2*/ 	.byte	0xff
	.zero		1


	//   ....[63]....
        /*04e4*/ 	.word	0x00003150
        /*04e8*/ 	.word	0x00000002
        /*04ec*/ 	.word	0x00000000
        /*04f0*/ 	.short	0x0101
        /*04f2*/ 	.byte	0xff
	.zero		1


	//   ....[64]....
        /*04f4*/ 	.word	0x000031e0
        /*04f8*/ 	.word	0x000000ff
        /*04fc*/ 	.word	0x000000d0
        /*0500*/ 	.short	0x0106
        /*0502*/ 	.byte	0x04
	.zero		1


	//   ....[65]....
        /*0504*/ 	.word	0x00003200
        /*0508*/ 	.word	0x000000ff
        /*050c*/ 	.word	0x000000d0
        /*0510*/ 	.short	0x010a
        /*0512*/ 	.byte	0x04
	.zero		1


	//   ....[66]....
        /*0514*/ 	.word	0x00003290
        /*0518*/ 	.word	0x000000ff
        /*051c*/ 	.word	0x000000d0
        /*0520*/ 	.short	0x0106
        /*0522*/ 	.byte	0x07
	.zero		1


	//   ....[67]....
        /*0524*/ 	.word	0x000032d0
        /*0528*/ 	.word	0x00000000
        /*052c*/ 	.word	0x000000d0
        /*0530*/ 	.short	0x010a
        /*0532*/ 	.byte	0xff
	.zero		1


	//   ....[68]....
        /*0534*/ 	.word	0x00003830
        /*0538*/ 	.word	0x00000000
        /*053c*/ 	.word	0x000000c0
        /*0540*/ 	.short	0x010a
        /*0542*/ 	.byte	0xff
	.zero		1


	//   ....[69]....
        /*0544*/ 	.word	0x00003940
        /*0548*/ 	.word	0x00000003
        /*054c*/ 	.word	0x00000000
        /*0550*/ 	.short	0x0101
        /*0552*/ 	.byte	0xff
	.zero		1


	//   ....[70]....
        /*0554*/ 	.word	0x00003950
        /*0558*/ 	.word	0x000000ff
        /*055c*/ 	.word	0x00000000
        /*0560*/ 	.short	0x010a
        /*0562*/ 	.byte	0x04
	.zero		1


	//   ....[71]....
        /*0564*/ 	.word	0x00003970
        /*0568*/ 	.word	0x000000ff
        /*056c*/ 	.word	0x00000100
        /*0570*/ 	.short	0x010a
        /*0572*/ 	.byte	0x1e
	.zero		1


	//   ....[72]....
        /*0574*/ 	.word	0x00003a40
        /*0578*/ 	.word	0x000000ff
        /*057c*/ 	.word	0x00000000
        /*0580*/ 	.short	0x010a
        /*0582*/ 	.byte	0x05
	.zero		1


	//   ....[73]....
        /*0584*/ 	.word	0x00003b80
        /*0588*/ 	.word	0x000000ff
        /*058c*/ 	.word	0x00000000
        /*0590*/ 	.short	0x010a
        /*0592*/ 	.byte	0x04
	.zero		1


	//   ....[74]....
        /*0594*/ 	.word	0x00003e10
        /*0598*/ 	.word	0x000000ff
        /*059c*/ 	.word	0x00000000
        /*05a0*/ 	.short	0x010a
        /*05a2*/ 	.byte	0x04
	.zero		1


	//   ....[75]....
        /*05a4*/ 	.word	0x00003ea0
        /*05a8*/ 	.word	0x000000ff
        /*05ac*/ 	.word	0x00000000
        /*05b0*/ 	.short	0x010a
        /*05b2*/ 	.byte	0x05
	.zero		1


	//   ....[76]....
        /*05b4*/ 	.word	0x00003f30
        /*05b8*/ 	.word	0x000000ff
        /*05bc*/ 	.word	0x00000000
        /*05c0*/ 	.short	0x010a
        /*05c2*/ 	.byte	0x05
	.zero		1


	//   ....[77]....
        /*05c4*/ 	.word	0x00003fc0
        /*05c8*/ 	.word	0x000000ff
        /*05cc*/ 	.word	0x00000000
        /*05d0*/ 	.short	0x010a
        /*05d2*/ 	.byte	0x04
	.zero		1


	//   ....[78]....
        /*05d4*/ 	.word	0x00004460
        /*05d8*/ 	.word	0x0000000c
        /*05dc*/ 	.word	0x000000c0
        /*05e0*/ 	.short	0x010a
        /*05e2*/ 	.byte	0xff
	.zero		1


	//   ....[79]....
        /*05e4*/ 	.word	0x000045d0
        /*05e8*/ 	.word	0x00000000
        /*05ec*/ 	.word	0x00000000
        /*05f0*/ 	.short	0x0101
        /*05f2*/ 	.byte	0xff
	.zero		1


	//   ....[80]....
        /*05f4*/ 	.word	0x00004a50
        /*05f8*/ 	.word	0x000000ff
        /*05fc*/ 	.word	0x000000b8
        /*0600*/ 	.short	0x010a
        /*0602*/ 	.byte	0x18
	.zero		1


	//   ....[81]....
        /*0604*/ 	.word	0x00004c10
        /*0608*/ 	.word	0x000000ff
        /*060c*/ 	.word	0x00000098
        /*0610*/ 	.short	0x010a
        /*0612*/ 	.byte	0x04
	.zero		1


	//   ....[82]....
        /*0614*/ 	.word	0x00004df0
        /*0618*/ 	.word	0x000000ff
        /*061c*/ 	.word	0x00000080
        /*0620*/ 	.short	0x010b
        /*0622*/ 	.byte	0x04
	.zero		1


	//   ....[83]....
        /*0624*/ 	.word	0x00004e00
        /*0628*/ 	.word	0x000000ff
        /*062c*/ 	.word	0x00000000
        /*0630*/ 	.short	0x0101
        /*0632*/ 	.byte	0x14
	.zero		1


	//   ....[84]....
        /*0634*/ 	.word	0x00004e10
        /*0638*/ 	.word	0x000000ff
        /*063c*/ 	.word	0x00000098
        /*0640*/ 	.short	0x010a
        /*0642*/ 	.byte	0x05
	.zero		1


	//   ....[85]....
        /*0644*/ 	.word	0x00005010
        /*0648*/ 	.word	0x000000ff
        /*064c*/ 	.word	0x00000080
        /*0650*/ 	.short	0x010b
        /*0652*/ 	.byte	0x05
	.zero		1


	//   ....[86]....
        /*0654*/ 	.word	0x00005020
        /*0658*/ 	.word	0x000000ff
        /*065c*/ 	.word	0x00000000
        /*0660*/ 	.short	0x0101
        /*0662*/ 	.byte	0x04
	.zero		1


	//   ....[87]....
        /*0664*/ 	.word	0x000050c0
        /*0668*/ 	.word	0x000000ff
        /*066c*/ 	.word	0x00000000
        /*0670*/ 	.short	0x010a
        /*0672*/ 	.byte	0x04
	.zero		1


	//   ....[88]....
        /*0674*/ 	.word	0x00005150
        /*0678*/ 	.word	0x000000ff
        /*067c*/ 	.word	0x00000000
        /*0680*/ 	.short	0x010a
        /*0682*/ 	.byte	0x05
	.zero		1


	//   ....[89]....
        /*0684*/ 	.word	0x000051f0
        /*0688*/ 	.word	0x00000000
        /*068c*/ 	.word	0x00000000
        /*0690*/ 	.short	0x010a
        /*0692*/ 	.byte	0xff
	.zero		1


	//   ....[90]....
        /*0694*/ 	.word	0x00005550
        /*0698*/ 	.word	0x00000003
        /*069c*/ 	.word	0x000000c0
        /*06a0*/ 	.short	0x010a
        /*06a2*/ 	.byte	0xff
	.zero		1


	//   ....[91]....
        /*06a4*/ 	.word	0x000056d0
        /*06a8*/ 	.word	0x00000000
        /*06ac*/ 	.word	0x00000000
        /*06b0*/ 	.short	0x0101
        /*06b2*/ 	.byte	0xff
	.zero		1


	//   ....[92]....
        /*06b4*/ 	.word	0x000062a0
        /*06b8*/ 	.word	0x00000000
        /*06bc*/ 	.word	0x00000080
        /*06c0*/ 	.short	0x010a
        /*06c2*/ 	.byte	0xff
	.zero		1


	//   ....[93]....
        /*06c4*/ 	.word	0x00006310
        /*06c8*/ 	.word	0x00000066
        /*06cc*/ 	.word	0x000000e0
        /*06d0*/ 	.short	0x010a
        /*06d2*/ 	.byte	0xff
	.zero		1


	//   ....[94]....
        /*06d4*/ 	.word	0x00006400
        /*06d8*/ 	.word	0x00000000
        /*06dc*/ 	.word	0x00000080
        /*06e0*/ 	.short	0x010a
        /*06e2*/ 	.byte	0xff
	.zero		1


	//   ....[95]....
        /*06e4*/ 	.word	0x00006530
        /*06e8*/ 	.word	0x00000066
        /*06ec*/ 	.word	0x000000e0
        /*06f0*/ 	.short	0x010a
        /*06f2*/ 	.byte	0xff
	.zero		1


	//   ....[96]....
        /*06f4*/ 	.word	0x00007060
        /*06f8*/ 	.word	0x00000000
        /*06fc*/ 	.word	0x00000000
        /*0700*/ 	.short	0x0101
        /*0702*/ 	.byte	0xff
	.zero		1


	//   ....[97]....
        /*0704*/ 	.word	0x00007070
        /*0708*/ 	.word	0x00000003
        /*070c*/ 	.word	0x00000080
        /*0710*/ 	.short	0x010a
        /*0712*/ 	.byte	0xff
	.zero		1


	//   ....[98]....
        /*0714*/ 	.word	0x00007140
        /*0718*/ 	.word	0x00000003
        /*071c*/ 	.word	0x00000080
        /*0720*/ 	.short	0x010a
        /*0722*/ 	.byte	0xff
	.zero		1


	//   ....[99]....
        /*0724*/ 	.word	0x000075a0
        /*0728*/ 	.word	0x000000ff
        /*072c*/ 	.word	0x00000000
        /*0730*/ 	.short	0x0101
        /*0732*/ 	.byte	0x05
	.zero		1


	//   ....[100]....
        /*0734*/ 	.word	0x00007e00
        /*0738*/ 	.word	0x00000002
        /*073c*/ 	.word	0x00000000
        /*0740*/ 	.short	0x0101
        /*0742*/ 	.byte	0xff
	.zero		1


	//   ....[101]....
        /*0744*/ 	.word	0x000080c0
        /*0748*/ 	.word	0x000000ff
        /*074c*/ 	.word	0x00000000
        /*0750*/ 	.short	0x0101
        /*0752*/ 	.byte	0x04
	.zero		1


	//   ....[102]....
        /*0754*/ 	.word	0x000080e0
        /*0758*/ 	.word	0x00000000
        /*075c*/ 	.word	0x00000130
        /*0760*/ 	.short	0x010a
        /*0762*/ 	.byte	0xff
	.zero		1


	//   ....[103]....
        /*0764*/ 	.word	0x00008140
        /*0768*/ 	.word	0x00000000
        /*076c*/ 	.word	0x00000040
        /*0770*/ 	.short	0x010a
        /*0772*/ 	.byte	0xff
	.zero		1


	//   ....[104]....
        /*0774*/ 	.word	0x000081a0
        /*0778*/ 	.word	0x00000000
        /*077c*/ 	.word	0x00000040
        /*0780*/ 	.short	0x010a
        /*0782*/ 	.byte	0xff
	.zero		1


	//   ....[105]....
        /*0784*/ 	.word	0x000081f0
        /*0788*/ 	.word	0x00000003
        /*078c*/ 	.word	0x000000c0
        /*0790*/ 	.short	0x010a
        /*0792*/ 	.byte	0xff
	.zero		1


	//   ....[106]....
        /*0794*/ 	.word	0x00008250
        /*0798*/ 	.word	0x00000000
        /*079c*/ 	.word	0x00000000
        /*07a0*/ 	.short	0x010a
        /*07a2*/ 	.byte	0xff
	.zero		1


	//   ....[107]....
        /*07a4*/ 	.word	0x000082b0
        /*07a8*/ 	.word	0x00000000
        /*07ac*/ 	.word	0x00000000
        /*07b0*/ 	.short	0x010a
        /*07b2*/ 	.byte	0xff
	.zero		1


	//   ....[108]....
        /*07b4*/ 	.word	0x00008310
        /*07b8*/ 	.word	0x00000000
        /*07bc*/ 	.word	0x00000000
        /*07c0*/ 	.short	0x010a
        /*07c2*/ 	.byte	0xff
	.zero		1


	//   ....[109]....
        /*07c4*/ 	.word	0x00008370
        /*07c8*/ 	.word	0x00000000
        /*07cc*/ 	.word	0x00000000
        /*07d0*/ 	.short	0x010a
        /*07d2*/ 	.byte	0xff
	.zero		1


	//   ....[110]....
        /*07d4*/ 	.word	0x000083d0
        /*07d8*/ 	.word	0x00000000
        /*07dc*/ 	.word	0x00000000
        /*07e0*/ 	.short	0x010a
        /*07e2*/ 	.byte	0xff
	.zero		1


	//   ....[111]....
        /*07e4*/ 	.word	0x00008430
        /*07e8*/ 	.word	0x00000000
        /*07ec*/ 	.word	0x00000000
        /*07f0*/ 	.short	0x010a
        /*07f2*/ 	.byte	0xff
	.zero		1


	//   ....[112]....
        /*07f4*/ 	.word	0x00008490
        /*07f8*/ 	.word	0x00000000
        /*07fc*/ 	.word	0x00000000
        /*0800*/ 	.short	0x010a
        /*0802*/ 	.byte	0xff
	.zero		1


	//   ....[113]....
        /*0804*/ 	.word	0x000084e0
        /*0808*/ 	.word	0x00000002
        /*080c*/ 	.word	0x00000120
        /*0810*/ 	.short	0x010a
        /*0812*/ 	.byte	0xff
	.zero		1


	//   ....[114]....
        /*0814*/ 	.word	0x00008540
        /*0818*/ 	.word	0x00000002
        /*081c*/ 	.word	0x000000d0
        /*0820*/ 	.short	0x010a
        /*0822*/ 	.byte	0xff
	.zero		1


	//   ....[115]....
        /*0824*/ 	.word	0x00008590
        /*0828*/ 	.word	0x00000002
        /*082c*/ 	.word	0x000000c0
        /*0830*/ 	.short	0x010a
        /*0832*/ 	.byte	0xff
	.zero		1


	//   ....[116]....
        /*0834*/ 	.word	0x000085f0
        /*0838*/ 	.word	0x00000000
        /*083c*/ 	.word	0x000000d0
        /*0840*/ 	.short	0x010a
        /*0842*/ 	.byte	0xff
	.zero		1


	//   ....[117]....
        /*0844*/ 	.word	0x00008640
        /*0848*/ 	.word	0x00000000
        /*084c*/ 	.word	0x000000c0
        /*0850*/ 	.short	0x010a
        /*0852*/ 	.byte	0xff
	.zero		1


	//   ....[118]....
        /*0854*/ 	.word	0x000086a0
        /*0858*/ 	.word	0x00000003
        /*085c*/ 	.word	0x00000100
        /*0860*/ 	.short	0x010a
        /*0862*/ 	.byte	0xff
	.zero		1


	//   ....[119]....
        /*0864*/ 	.word	0x00008700
        /*0868*/ 	.word	0x00000000
        /*086c*/ 	.word	0x00000000
        /*0870*/ 	.short	0x010a
        /*0872*/ 	.byte	0xff
	.zero		1


	//   ....[120]....
        /*0874*/ 	.word	0x00008760
        /*0878*/ 	.word	0x00000000
        /*087c*/ 	.word	0x00000000
        /*0880*/ 	.short	0x010a
        /*0882*/ 	.byte	0xff
	.zero		1


	//   ....[121]....
        /*0884*/ 	.word	0x000087c0
        /*0888*/ 	.word	0x00000000
        /*088c*/ 	.word	0x00000000
        /*0890*/ 	.short	0x010a
        /*0892*/ 	.byte	0xff
	.zero		1


	//   ....[122]....
        /*0894*/ 	.word	0x00008820
        /*0898*/ 	.word	0x00000000
        /*089c*/ 	.word	0x00000000
        /*08a0*/ 	.short	0x010a
        /*08a2*/ 	.byte	0xff
	.zero		1


	//   ....[123]....
        /*08a4*/ 	.word	0x00008880
        /*08a8*/ 	.word	0x00000000
        /*08ac*/ 	.word	0x00000000
        /*08b0*/ 	.short	0x010a
        /*08b2*/ 	.byte	0xff
	.zero		1


	//   ....[124]....
        /*08b4*/ 	.word	0x000088d0
        /*08b8*/ 	.word	0x0000000c
        /*08bc*/ 	.word	0x000000c0
        /*08c0*/ 	.short	0x010a
        /*08c2*/ 	.byte	0xff
	.zero		1


	//   ....[125]....
        /*08c4*/ 	.word	0x00008930
        /*08c8*/ 	.word	0x00000000
        /*08cc*/ 	.word	0x000000b8
        /*08d0*/ 	.short	0x010a
        /*08d2*/ 	.byte	0xff
	.zero		1


	//   ....[126]....
        /*08d4*/ 	.word	0x00008990
        /*08d8*/ 	.word	0x00000000
        /*08dc*/ 	.word	0x00000098
        /*08e0*/ 	.short	0x010a
        /*08e2*/ 	.byte	0xff
	.zero		1


	//   ....[127]....
        /*08e4*/ 	.word	0x000089f0
        /*08e8*/ 	.word	0x00000009
        /*08ec*/ 	.word	0x00000098
        /*08f0*/ 	.short	0x010a
        /*08f2*/ 	.byte	0xff
	.zero		1


	//   ....[128]....
        /*08f4*/ 	.word	0x00008a50
        /*08f8*/ 	.word	0x00000000
        /*08fc*/ 	.word	0x00000000
        /*0900*/ 	.short	0x010a
        /*0902*/ 	.byte	0xff
	.zero		1


	//   ....[129]....
        /*0904*/ 	.word	0x00008ab0
        /*0908*/ 	.word	0x00000000
        /*090c*/ 	.word	0x00000000
        /*0910*/ 	.short	0x010a
        /*0912*/ 	.byte	0xff
	.zero		1


	//   ....[130]....
        /*0914*/ 	.word	0x00008b00
        /*0918*/ 	.word	0x00000003
        /*091c*/ 	.word	0x000000c0
        /*0920*/ 	.short	0x010a
        /*0922*/ 	.byte	0xff
	.zero		1


	//   ....[131]....
        /*0924*/ 	.word	0x00008b50
        /*0928*/ 	.word	0x00000000
        /*092c*/ 	.word	0x00000080
        /*0930*/ 	.short	0x010a
        /*0932*/ 	.byte	0xff
	.zero		1


	//   ....[132]....
        /*0934*/ 	.word	0x00008ba0
        /*0938*/ 	.word	0x00000066
        /*093c*/ 	.word	0x000000e0
        /*0940*/ 	.short	0x010a
        /*0942*/ 	.byte	0xff
	.zero		1


	//   ....[133]....
        /*0944*/ 	.word	0x00008bf0
        /*0948*/ 	.word	0x00000003
        /*094c*/ 	.word	0x00000080
        /*0950*/ 	.short	0x010a
        /*0952*/ 	.byte	0xff
	.zero		1


	//----- nvinfo : EIATTR_NUM_MBARRIERS
	.align		4
.L_47:
        /*0954*/ 	.byte	0x03, 0x38
        /*0956*/ 	.short	0x0028


	//----- nvinfo : EIATTR_EXIT_INSTR_OFFSETS
	.align		4
        /*0958*/ 	.byte	0x04, 0x1c
        /*095a*/ 	.short	(.L_49 - .L_48)


	//   ....[0]....
.L_48:
        /*095c*/ 	.word	0x00002d90


	//   ....[1]....
        /*0960*/ 	.word	0x000032a0


	//   ....[2]....
        /*0964*/ 	.word	0x00003300


	//   ....[3]....
        /*0968*/ 	.word	0x00004220


	//   ....[4]....
        /*096c*/ 	.word	0x00005220


	//   ....[5]....
        /*0970*/ 	.word	0x00005260


	//   ....[6]....
        /*0974*/ 	.word	0x00007fa0


	//   ....[7]....
        /*0978*/ 	.word	0x00008020


	//   ....[8]....
        /*097c*/ 	.word	0x00008050


	//   ....[9]....
        /*0980*/ 	.word	0x000080d0


	//----- nvinfo : EIATTR_MAX_THREADS
	.align		4
.L_49:
        /*0984*/ 	.byte	0x04, 0x05
        /*0986*/ 	.short	(.L_51 - .L_50)
.L_50:
        /*0988*/ 	.word	0x00000100
        /*098c*/ 	.word	0x00000001
        /*0990*/ 	.word	0x00000001


	//----- nvinfo : EIATTR_CRS_STACK_SIZE
	.align		4
.L_51:
        /*0994*/ 	.byte	0x04, 0x1e
        /*0996*/ 	.short	(.L_53 - .L_52)
.L_52:
        /*0998*/ 	.word	0x00000000


	//----- nvinfo : EIATTR_CBANK_PARAM_SIZE
	.align		4
.L_53:
        /*099c*/ 	.byte	0x03, 0x19
        /*099e*/ 	.short	0x0800


	//----- nvinfo : EIATTR_PARAM_CBANK
	.align		4
        /*09a0*/ 	.byte	0x04, 0x0a
        /*09a2*/ 	.short	(.L_55 - .L_54)
	.align		4
.L_54:
        /*09a4*/ 	.word	index@(.nv.constant0._ZN7cutlass13device_kernelINS_4gemm6kernel13GemmUniversalIN4cute5tupleIJiiiiEEENS1_10collective13CollectiveMmaINS1_35MainloopSm100TmaUmmaWarpSpecializedILi8ELi2ELi4ENS5_IJNS4_1CILi1EEENSA_ILi8EEESB_EEEEENS5_IJNSA_ILi128EEENSA_ILi64EEESG_EEENS_6half_tENS5_IJlSB_lEEESI_SJ_NS4_8TiledMMAINS4_8MMA_AtomIJNS4_20SM100_MMA_F16BF16_SSISI_SI_fLi128ELi64ELNS4_4UMMA5MajorE0ELSO_0ELNSN_7ScaleInE0ELSP_0EEEEEENS4_6LayoutINS5_IJSB_SB_SB_EEENS5_IJNSA_ILi0EEESU_SU_EEEEENS5_IJNS4_10UnderscoreESX_SX_EEEEENS4_23SM90_TMA_LOAD_MULTICASTENS4_14ComposedLayoutINS4_7SwizzleILi3ELi4ELi3EEENS4_18smem_ptr_flag_bitsILi16EEENSS_INS5_IJSC_SG_EEENS5_IJSG_SB_EEEEEEEvNS4_8identityENS4_13SM90_TMA_LOADES19_vS1A_EENS_8epilogue10collective18CollectiveEpilogueINS1D_23Sm100TmaWarpSpecializedILi3ELi2ELi32ELb1ELb0EEEJSH_NS5_IJNSS_ISF_SB_EENSS_INSA_ILi32EEESB_EEEEESI_SJ_SI_SJ_NS1D_6fusion15FusionCallbacksIS1H_NS1M_17LinearCombinationISI_fSI_fLNS_15FloatRoundStyleE2EEESH_S1L_JEEENS4_5SM1004TMEM4LOAD26SM100_TMEM_LOAD_32dp32b32xES1B_NS11_INS12_ILi2ELi4ELi3EEES15_NSS_INS5_IJSC_S1J_EEENS5_IJS1J_SB_EEEEEEENS4_39AutoVectorizingCopyWithAssumedAlignmentILi128EEENS4_14SM90_TMA_STOREES20_S22_S22_EEEvvEEEEvNT_6ParamsE)
        /*09a8*/ 	.short	0x0380
        /*09aa*/ 	.short	0x0800


	//----- nvinfo : EIATTR_SW_WAR
	.align		4
.L_55:
        /*09ac*/ 	.byte	0x04, 0x36
        /*09ae*/ 	.short	(.L_57 - .L_56)
.L_56:
        /*09b0*/ 	.word	0x00000008
.L_57:


//--------------------- .nv.callgraph             --------------------------
	.section	.nv.callgraph,"",@"SHT_CUDA_CALLGRAPH"
	.align	4
	.sectionentsize	8
	.align		4
        /*0000*/ 	.word	0x00000000
	.align		4
        /*0004*/ 	.word	0xffffffff
	.align		4
        /*0008*/ 	.word	index@(_ZN7cutlass13device_kernelINS_4gemm6kernel13GemmUniversalIN4cute5tupleIJiiiiEEENS1_10collective13CollectiveMmaINS1_35MainloopSm100TmaUmmaWarpSpecializedILi8ELi2ELi4ENS5_IJNS4_1CILi1EEENSA_ILi8EEESB_EEEEENS5_IJNSA_ILi128EEENSA_ILi64EEESG_EEENS_6half_tENS5_IJlSB_lEEESI_SJ_NS4_8TiledMMAINS4_8MMA_AtomIJNS4_20SM100_MMA_F16BF16_SSISI_SI_fLi128ELi64ELNS4_4UMMA5MajorE0ELSO_0ELNSN_7ScaleInE0ELSP_0EEEEEENS4_6LayoutINS5_IJSB_SB_SB_EEENS5_IJNSA_ILi0EEESU_SU_EEEEENS5_IJNS4_10UnderscoreESX_SX_EEEEENS4_23SM90_TMA_LOAD_MULTICASTENS4_14ComposedLayoutINS4_7SwizzleILi3ELi4ELi3EEENS4_18smem_ptr_flag_bitsILi16EEENSS_INS5_IJSC_SG_EEENS5_IJSG_SB_EEEEEEEvNS4_8identityENS4_13SM90_TMA_LOADES19_vS1A_EENS_8epilogue10collective18CollectiveEpilogueINS1D_23Sm100TmaWarpSpecializedILi3ELi2ELi32ELb1ELb0EEEJSH_NS5_IJNSS_ISF_SB_EENSS_INSA_ILi32EEESB_EEEEESI_SJ_SI_SJ_NS1D_6fusion15FusionCallbacksIS1H_NS1M_17LinearCombinationISI_fSI_fLNS_15FloatRoundStyleE2EEESH_S1L_JEEENS4_5SM1004TMEM4LOAD26SM100_TMEM_LOAD_32dp32b32xES1B_NS11_INS12_ILi2ELi4ELi3EEES15_NSS_INS5_IJSC_S1J_EEENS5_IJS1J_SB_EEEEEEENS4_39AutoVectorizingCopyWithAssumedAlignmentILi128EEENS4_14SM90_TMA_STOREES20_S22_S22_EEEvvEEEEvNT_6ParamsE)
	.align		4
        /*000c*/ 	.word	index@(__assertfail)
	.align		4
        /*0010*/ 	.word	0x00000000
	.align		4
        /*0014*/ 	.word	0xfffffffe
	.align		4
        /*0018*/ 	.word	0x00000000
	.align		4
        /*001c*/ 	.word	0xfffffffd
	.align		4
        /*0020*/ 	.word	0x00000000
	.align		4
        /*0024*/ 	.word	0xfffffffc


//--------------------- .nv.constant4             --------------------------
	.section	.nv.constant4,"a",@progbits
	.align	8
	.align		8
.nv.constant4:
        /*0000*/ 	.dword	__assertfail
	.align		8
        /*0008*/ 	.dword	__unnamed_1
	.align		8
        /*0010*/ 	.dword	__unnamed_2
	.align		8
        /*0018*/ 	.dword	_ZN40_INTERNAL_d6d5ab94_4_k_cu_3d85b65f_235304cuda3std3__45__cpo5beginE
	.align		8
        /*0020*/ 	.dword	_ZN40_INTERNAL_d6d5ab94_4_k_cu_3d85b65f_235304cuda3std3__45__cpo3endE
	.align		8
        /*0028*/ 	.dword	_ZN40_INTERNAL_d6d5ab94_4_k_cu_3d85b65f_235304cuda3std3__45__cpo6cbeginE
	.align		8
        /*0030*/ 	.dword	_ZN40_INTERNAL_d6d5ab94_4_k_cu_3d85b65f_235304cuda3std3__45__cpo4cendE
	.align		8
        /*0038*/ 	.dword	_ZN40_INTERNAL_d6d5ab94_4_k_cu_3d85b65f_235304cuda3std3__442_GLOBAL__N__d6d5ab94_4_k_cu_3d85b65f_235306ignoreE
	.align		8
        /*0040*/ 	.dword	_ZN40_INTERNAL_d6d5ab94_4_k_cu_3d85b65f_235304cuda3std3__419piecewise_constructE
	.align		8
        /*0048*/ 	.dword	_ZN40_INTERNAL_d6d5ab94_4_k_cu_3d85b65f_235304cuda3std3__48in_placeE
	.align		8
        /*0050*/ 	.dword	_ZN40_INTERNAL_d6d5ab94_4_k_cu_3d85b65f_235304cuda3std6ranges3__45__cpo4swapE
	.align		8
        /*0058*/ 	.dword	_ZN40_INTERNAL_d6d5ab94_4_k_cu_3d85b65f_235304cuda3std6ranges3__45__cpo9iter_moveE
	.align		8
        /*0060*/ 	.dword	_ZN40_INTERNAL_d6d5ab94_4_k_cu_3d85b65f_235304cute7productE
	.align		8
        /*0068*/ 	.dword	_ZN40_INTERNAL_d6d5ab94_4_k_cu_3d85b65f_235304cute1_E
	.align		8
        /*0070*/ 	.dword	$str$25
	.align		8
        /*0078*/ 	.dword	$str$26
	.align		8
        /*0080*/ 	.dword	$str$27
	.align		8
        /*0088*/ 	.dword	$str$28


//--------------------- .text._ZN7cutlass13device_kernelINS_4gemm6kernel13GemmUniversalIN4cute5tupleIJiiiiEEENS1_10collective13CollectiveMmaINS1_35MainloopSm100TmaUmmaWarpSpecializedILi8ELi2ELi4ENS5_IJNS4_1CILi1EEENSA_ILi8EEESB_EEEEENS5_IJNSA_ILi128EEENSA_ILi64EEESG_EEENS_6half_tENS5_IJlSB_lEEESI_SJ_NS4_8TiledMMAINS4_8MMA_AtomIJNS4_20SM100_MMA_F16BF16_SSISI_SI_fLi128ELi64ELNS4_4UMMA5MajorE0ELSO_0ELNSN_7ScaleInE0ELSP_0EEEEEENS4_6LayoutINS5_IJSB_SB_SB_EEENS5_IJNSA_ILi0EEESU_SU_EEEEENS5_IJNS4_10UnderscoreESX_SX_EEEEENS4_23SM90_TMA_LOAD_MULTICASTENS4_14ComposedLayoutINS4_7SwizzleILi3ELi4ELi3EEENS4_18smem_ptr_flag_bitsILi16EEENSS_INS5_IJSC_SG_EEENS5_IJSG_SB_EEEEEEEvNS4_8identityENS4_13SM90_TMA_LOADES19_vS1A_EENS_8epilogue10collective18CollectiveEpilogueINS1D_23Sm100TmaWarpSpecializedILi3ELi2ELi32ELb1ELb0EEEJSH_NS5_IJNSS_ISF_SB_EENSS_INSA_ILi32EEESB_EEEEESI_SJ_SI_SJ_NS1D_6fusion15FusionCallbacksIS1H_NS1M_17LinearCombinationISI_fSI_fLNS_15FloatRoundStyleE2EEESH_S1L_JEEENS4_5SM1004TMEM4LOAD26SM100_TMEM_LOAD_32dp32b32xES1B_NS11_INS12_ILi2ELi4ELi3EEES15_NSS_INS5_IJSC_S1J_EEENS5_IJS1J_SB_EEEEEEENS4_39AutoVectorizingCopyWithAssumedAlignmentILi128EEENS4_14SM90_TMA_STOREES20_S22_S22_EEEvvEEEEvNT_6ParamsE --------------------------
	.section	.text._ZN7cutlass13device_kernelINS_4gemm6kernel13GemmUniversalIN4cute5tupleIJiiiiEEENS1_10collective13CollectiveMmaINS1_35MainloopSm100TmaUmmaWarpSpecializedILi8ELi2ELi4ENS5_IJNS4_1CILi1EEENSA_ILi8EEESB_EEEEENS5_IJNSA_ILi128EEENSA_ILi64EEESG_EEENS_6half_tENS5_IJlSB_lEEESI_SJ_NS4_8TiledMMAINS4_8MMA_AtomIJNS4_20SM100_MMA_F16BF16_SSISI_SI_fLi128ELi64ELNS4_4UMMA5MajorE0ELSO_0ELNSN_7ScaleInE0ELSP_0EEEEEENS4_6LayoutINS5_IJSB_SB_SB_EEENS5_IJNSA_ILi0EEESU_SU_EEEEENS5_IJNS4_10UnderscoreESX_SX_EEEEENS4_23SM90_TMA_LOAD_MULTICASTENS4_14ComposedLayoutINS4_7SwizzleILi3ELi4ELi3EEENS4_18smem_ptr_flag_bitsILi16EEENSS_INS5_IJSC_SG_EEENS5_IJSG_SB_EEEEEEEvNS4_8identityENS4_13SM90_TMA_LOADES19_vS1A_EENS_8epilogue10collective18CollectiveEpilogueINS1D_23Sm100TmaWarpSpecializedILi3ELi2ELi32ELb1ELb0EEEJSH_NS5_IJNSS_ISF_SB_EENSS_INSA_ILi32EEESB_EEEEESI_SJ_SI_SJ_NS1D_6fusion15FusionCallbacksIS1H_NS1M_17LinearCombinationISI_fSI_fLNS_15FloatRoundStyleE2EEESH_S1L_JEEENS4_5SM1004TMEM4LOAD26SM100_TMEM_LOAD_32dp32b32xES1B_NS11_INS12_ILi2ELi4ELi3EEES15_NSS_INS5_IJSC_S1J_EEENS5_IJS1J_SB_EEEEEEENS4_39AutoVectorizingCopyWithAssumedAlignmentILi128EEENS4_14SM90_TMA_STOREES20_S22_S22_EEEvvEEEEvNT_6ParamsE,"ax",@progbits
	.align	128
.text._ZN7cutlass13device_kernelINS_4gemm6kernel13GemmUniversalIN4cute5tupleIJiiiiEEENS1_10collective13CollectiveMmaINS1_35MainloopSm100TmaUmmaWarpSpecializedILi8ELi2ELi4ENS5_IJNS4_1CILi1EEENSA_ILi8EEESB_EEEEENS5_IJNSA_ILi128EEENSA_ILi64EEESG_EEENS_6half_tENS5_IJlSB_lEEESI_SJ_NS4_8TiledMMAINS4_8MMA_AtomIJNS4_20SM100_MMA_F16BF16_SSISI_SI_fLi128ELi64ELNS4_4UMMA5MajorE0ELSO_0ELNSN_7ScaleInE0ELSP_0EEEEEENS4_6LayoutINS5_IJSB_SB_SB_EEENS5_IJNSA_ILi0EEESU_SU_EEEEENS5_IJNS4_10UnderscoreESX_SX_EEEEENS4_23SM90_TMA_LOAD_MULTICASTENS4_14ComposedLayoutINS4_7SwizzleILi3ELi4ELi3EEENS4_18smem_ptr_flag_bitsILi16EEENSS_INS5_IJSC_SG_EEENS5_IJSG_SB_EEEEEEEvNS4_8identityENS4_13SM90_TMA_LOADES19_vS1A_EENS_8epilogue10collective18CollectiveEpilogueINS1D_23Sm100TmaWarpSpecializedILi3ELi2ELi32ELb1ELb0EEEJSH_NS5_IJNSS_ISF_SB_EENSS_INSA_ILi32EEESB_EEEEESI_SJ_SI_SJ_NS1D_6fusion15FusionCallbacksIS1H_NS1M_17LinearCombinationISI_fSI_fLNS_15FloatRoundStyleE2EEESH_S1L_JEEENS4_5SM1004TMEM4LOAD26SM100_TMEM_LOAD_32dp32b32xES1B_NS11_INS12_ILi2ELi4ELi3EEES15_NSS_INS5_IJSC_S1J_EEENS5_IJS1J_SB_EEEEEEENS4_39AutoVectorizingCopyWithAssumedAlignmentILi128EEENS4_14SM90_TMA_STOREES20_S22_S22_EEEvvEEEEvNT_6ParamsE:
        .type           _ZN7cutlass13device_kernelINS_4gemm6kernel13GemmUniversalIN4cute5tupleIJiiiiEEENS1_10collective13CollectiveMmaINS1_35MainloopSm100TmaUmmaWarpSpecializedILi8ELi2ELi4ENS5_IJNS4_1CILi1EEENSA_ILi8EEESB_EEEEENS5_IJNSA_ILi128EEENSA_ILi64EEESG_EEENS_6half_tENS5_IJlSB_lEEESI_SJ_NS4_8TiledMMAINS4_8MMA_AtomIJNS4_20SM100_MMA_F16BF16_SSISI_SI_fLi128ELi64ELNS4_4UMMA5MajorE0ELSO_0ELNSN_7ScaleInE0ELSP_0EEEEEENS4_6LayoutINS5_IJSB_SB_SB_EEENS5_IJNSA_ILi0EEESU_SU_EEEEENS5_IJNS4_10UnderscoreESX_SX_EEEEENS4_23SM90_TMA_LOAD_MULTICASTENS4_14ComposedLayoutINS4_7SwizzleILi3ELi4ELi3EEENS4_18smem_ptr_flag_bitsILi16EEENSS_INS5_IJSC_SG_EEENS5_IJSG_SB_EEEEEEEvNS4_8identityENS4_13SM90_TMA_LOADES19_vS1A_EENS_8epilogue10collective18CollectiveEpilogueINS1D_23Sm100TmaWarpSpecializedILi3ELi2ELi32ELb1ELb0EEEJSH_NS5_IJNSS_ISF_SB_EENSS_INSA_ILi32EEESB_EEEEESI_SJ_SI_SJ_NS1D_6fusion15FusionCallbacksIS1H_NS1M_17LinearCombinationISI_fSI_fLNS_15FloatRoundStyleE2EEESH_S1L_JEEENS4_5SM1004TMEM4LOAD26SM100_TMEM_LOAD_32dp32b32xES1B_NS11_INS12_ILi2ELi4ELi3EEES15_NSS_INS5_IJSC_S1J_EEENS5_IJS1J_SB_EEEEEEENS4_39AutoVectorizingCopyWithAssumedAlignmentILi128EEENS4_14SM90_TMA_STOREES20_S22_S22_EEEvvEEEEvNT_6ParamsE,@function
        .size           _ZN7cutlass13device_kernelINS_4gemm6kernel13GemmUniversalIN4cute5tupleIJiiiiEEENS1_10collective13CollectiveMmaINS1_35MainloopSm100TmaUmmaWarpSpecializedILi8ELi2ELi4ENS5_IJNS4_1CILi1EEENSA_ILi8EEESB_EEEEENS5_IJNSA_ILi128EEENSA_ILi64EEESG_EEENS_6half_tENS5_IJlSB_lEEESI_SJ_NS4_8TiledMMAINS4_8MMA_AtomIJNS4_20SM100_MMA_F16BF16_SSISI_SI_fLi128ELi64ELNS4_4UMMA5MajorE0ELSO_0ELNSN_7ScaleInE0ELSP_0EEEEEENS4_6LayoutINS5_IJSB_SB_SB_EEENS5_IJNSA_ILi0EEESU_SU_EEEEENS5_IJNS4_10UnderscoreESX_SX_EEEEENS4_23SM90_TMA_LOAD_MULTICASTENS4_14ComposedLayoutINS4_7SwizzleILi3ELi4ELi3EEENS4_18smem_ptr_flag_bitsILi16EEENSS_INS5_IJSC_SG_EEENS5_IJSG_SB_EEEEEEEvNS4_8identityENS4_13SM90_TMA_LOADES19_vS1A_EENS_8epilogue10collective18CollectiveEpilogueINS1D_23Sm100TmaWarpSpecializedILi3ELi2ELi32ELb1ELb0EEEJSH_NS5_IJNSS_ISF_SB_EENSS_INSA_ILi32EEESB_EEEEESI_SJ_SI_SJ_NS1D_6fusion15FusionCallbacksIS1H_NS1M_17LinearCombinationISI_fSI_fLNS_15FloatRoundStyleE2EEESH_S1L_JEEENS4_5SM1004TMEM4LOAD26SM100_TMEM_LOAD_32dp32b32xES1B_NS11_INS12_ILi2ELi4ELi3EEES15_NSS_INS5_IJSC_S1J_EEENS5_IJS1J_SB_EEEEEEENS4_39AutoVectorizingCopyWithAssumedAlignmentILi128EEENS4_14SM90_TMA_STOREES20_S22_S22_EEEvvEEEEvNT_6ParamsE,(.L_x_174 - _ZN7cutlass13device_kernelINS_4gemm6kernel13GemmUniversalIN4cute5tupleIJiiiiEEENS1_10collective13CollectiveMmaINS1_35MainloopSm100TmaUmmaWarpSpecializedILi8ELi2ELi4ENS5_IJNS4_1CILi1EEENSA_ILi8EEESB_EEEEENS5_IJNSA_ILi128EEENSA_ILi64EEESG_EEENS_6half_tENS5_IJlSB_lEEESI_SJ_NS4_8TiledMMAINS4_8MMA_AtomIJNS4_20SM100_MMA_F16BF16_SSISI_SI_fLi128ELi64ELNS4_4UMMA5MajorE0ELSO_0ELNSN_7ScaleInE0ELSP_0EEEEEENS4_6LayoutINS5_IJSB_SB_SB_EEENS5_IJNSA_ILi0EEESU_SU_EEEEENS5_IJNS4_10UnderscoreESX_SX_EEEEENS4_23SM90_TMA_LOAD_MULTICASTENS4_14ComposedLayoutINS4_7SwizzleILi3ELi4ELi3EEENS4_18smem_ptr_flag_bitsILi16EEENSS_INS5_IJSC_SG_EEENS5_IJSG_SB_EEEEEEEvNS4_8identityENS4_13SM90_TMA_LOADES19_vS1A_EENS_8epilogue10collective18CollectiveEpilogueINS1D_23Sm100TmaWarpSpecializedILi3ELi2ELi32ELb1ELb0EEEJSH_NS5_IJNSS_ISF_SB_EENSS_INSA_ILi32EEESB_EEEEESI_SJ_SI_SJ_NS1D_6fusion15FusionCallbacksIS1H_NS1M_17LinearCombinationISI_fSI_fLNS_15FloatRoundStyleE2EEESH_S1L_JEEENS4_5SM1004TMEM4LOAD26SM100_TMEM_LOAD_32dp32b32xES1B_NS11_INS12_ILi2ELi4ELi3EEES15_NSS_INS5_IJSC_S1J_EEENS5_IJS1J_SB_EEEEEEENS4_39AutoVectorizingCopyWithAssumedAlignmentILi128EEENS4_14SM90_TMA_STOREES20_S22_S22_EEEvvEEEEvNT_6ParamsE)
        .other          _ZN7cutlass13device_kernelINS_4gemm6kernel13GemmUniversalIN4cute5tupleIJiiiiEEENS1_10collective13CollectiveMmaINS1_35MainloopSm100TmaUmmaWarpSpecializedILi8ELi2ELi4ENS5_IJNS4_1CILi1EEENSA_ILi8EEESB_EEEEENS5_IJNSA_ILi128EEENSA_ILi64EEESG_EEENS_6half_tENS5_IJlSB_lEEESI_SJ_NS4_8TiledMMAINS4_8MMA_AtomIJNS4_20SM100_MMA_F16BF16_SSISI_SI_fLi128ELi64ELNS4_4UMMA5MajorE0ELSO_0ELNSN_7ScaleInE0ELSP_0EEEEEENS4_6LayoutINS5_IJSB_SB_SB_EEENS5_IJNSA_ILi0EEESU_SU_EEEEENS5_IJNS4_10UnderscoreESX_SX_EEEEENS4_23SM90_TMA_LOAD_MULTICASTENS4_14ComposedLayoutINS4_7SwizzleILi3ELi4ELi3EEENS4_18smem_ptr_flag_bitsILi16EEENSS_INS5_IJSC_SG_EEENS5_IJSG_SB_EEEEEEEvNS4_8identityENS4_13SM90_TMA_LOADES19_vS1A_EENS_8epilogue10collective18CollectiveEpilogueINS1D_23Sm100TmaWarpSpecializedILi3ELi2ELi32ELb1ELb0EEEJSH_NS5_IJNSS_ISF_SB_EENSS_INSA_ILi32EEESB_EEEEESI_SJ_SI_SJ_NS1D_6fusion15FusionCallbacksIS1H_NS1M_17LinearCombinationISI_fSI_fLNS_15FloatRoundStyleE2EEESH_S1L_JEEENS4_5SM1004TMEM4LOAD26SM100_TMEM_LOAD_32dp32b32xES1B_NS11_INS12_ILi2ELi4ELi3EEES15_NSS_INS5_IJSC_S1J_EEENS5_IJS1J_SB_EEEEEEENS4_39AutoVectorizingCopyWithAssumedAlignmentILi128EEENS4_14SM90_TMA_STOREES20_S22_S22_EEEvvEEEEvNT_6ParamsE,@"STO_CUDA_ENTRY STV_DEFAULT"
_ZN7cutlass13device_kernelINS_4gemm6kernel13GemmUniversalIN4cute5tupleIJiiiiEEENS1_10collective13CollectiveMmaINS1_35MainloopSm100TmaUmmaWarpSpecializedILi8ELi2ELi4ENS5_IJNS4_1CILi1EEENSA_ILi8EEESB_EEEEENS5_IJNSA_ILi128EEENSA_ILi64EEESG_EEENS_6half_tENS5_IJlSB_lEEESI_SJ_NS4_8TiledMMAINS4_8MMA_AtomIJNS4_20SM100_MMA_F16BF16_SSISI_SI_fLi128ELi64ELNS4_4UMMA5MajorE0ELSO_0ELNSN_7ScaleInE0ELSP_0EEEEEENS4_6LayoutINS5_IJSB_SB_SB_EEENS5_IJNSA_ILi0EEESU_SU_EEEEENS5_IJNS4_10UnderscoreESX_SX_EEEEENS4_23SM90_TMA_LOAD_MULTICASTENS4_14ComposedLayoutINS4_7SwizzleILi3ELi4ELi3EEENS4_18smem_ptr_flag_bitsILi16EEENSS_INS5_IJSC_SG_EEENS5_IJSG_SB_EEEEEEEvNS4_8identityENS4_13SM90_TMA_LOADES19_vS1A_EENS_8epilogue10collective18CollectiveEpilogueINS1D_23Sm100TmaWarpSpecializedILi3ELi2ELi32ELb1ELb0EEEJSH_NS5_IJNSS_ISF_SB_EENSS_INSA_ILi32EEESB_EEEEESI_SJ_SI_SJ_NS1D_6fusion15FusionCallbacksIS1H_NS1M_17LinearCombinationISI_fSI_fLNS_15FloatRoundStyleE2EEESH_S1L_JEEENS4_5SM1004TMEM4LOAD26SM100_TMEM_LOAD_32dp32b32xES1B_NS11_INS12_ILi2ELi4ELi3EEES15_NSS_INS5_IJSC_S1J_EEENS5_IJS1J_SB_EEEEEEENS4_39AutoVectorizingCopyWithAssumedAlignmentILi128EEENS4_14SM90_TMA_STOREES20_S22_S22_EEEvvEEEEvNT_6ParamsE:
[----:B------:R-:W1:Y:S01]  /*0000*/  LDC R1, c[0x0][0x37c] ;  /* 0x0000df00ff017b82 */ /* 0x000e620000000800 */
[----:B------:R-:W2:Y:S01]  /*0010*/  S2R R91, SR_TID.X ;  /* 0x00000000005b7919 */ /* 0x000ea20000002100 */
[----:B------:R-:W3:Y:S01]  /*0020*/  LDCU.64 UR8, c[0x0][0x890] ;  /* 0x00011200ff0877ac */ /* 0x000ee20008000a00 */
[----:B------:R-:W-:Y:S02]  /*0030*/  PRMT R84, RZ, 0x7610, R84 ;  /* 0x00007610ff547816 */ /* 0x000fe40000000054 */
[----:B------:R-:W-:Y:S01]  /*0040*/  ELECT P3, URZ, PT ;  /* 0x0000000000ff782f */ /* 0x000fe20003860000 */
[----:B---3--:R-:W-:-:S04]  /*0050*/  UISETP.NE.U32.AND UP0, UPT, UR8, URZ, UPT ;  /* 0x000000ff0800728c */ /* 0x008fc8000bf05070 */
[----:B------:R-:W-:Y:S01]  /*0060*/  UISETP.NE.AND.EX UP0, UPT, UR9, URZ, UPT, UP0 ;  /* 0x000000ff0900728c */ /* 0x000fe2000bf05300 */
[----:B--2---:R-:W-:-:S05]  /*0070*/  SHF.R.U32.HI R85, RZ, 0x5, R91 ;  /* 0x00000005ff557819 */ /* 0x004fca000001165b */
[----:B------:R-:W2:Y:S02]  /*0080*/  SHFL.IDX PT, R0, R85, RZ, 0x1f ;  /* 0x00001fff55007589 */ /* 0x000ea400000e0000 */
[----:B--2---:R-:W-:Y:S01]  /*0090*/  R2UR UR22, R0 ;  /* 0x00000000001672ca */ /* 0x004fe200000e0000 */
[----:B-1----:R-:W-:-:S14]  /*00a0*/  BRA.U UP0, `(.L_x_0) ;  /* 0x0000000100307547 */ /* 0x002fdc000b800000 */
[----:B------:R-:W1:Y:S02]  /*00b0*/  LDCU.64 UR4, c[0x0][0x888] ;  /* 0x00011100ff0477ac */ /* 0x000e640008000a00 */
[----:B-1----:R-:W-:-:S04]  /*00c0*/  UISETP.NE.U32.AND UP0, UPT, UR4, URZ, UPT ;  /* 0x000000ff0400728c */ /* 0x002fc8000bf05070 */
[----:B------:R-:W-:-:S09]  /*00d0*/  UISETP.NE.AND.EX UP0, UPT, UR5, URZ, UPT, UP0 ;  /* 0x000000ff0500728c */ /* 0x000fd2000bf05300 */
[----:B------:R-:W-:Y:S05]  /*00e0*/  BRA.U !UP0, `(.L_x_1) ;  /* 0x0000000108147547 */ /* 0x000fea000b800000 */
[----:B------:R-:W1:Y:S01]  /*00f0*/  LDC.64 R2, c[0x0][0x888] ;  /* 0x00022200ff027b82 */ /* 0x000e620000000a00 */
[----:B------:R-:W1:Y:S02]  /*0100*/  LDCU.64 UR4, c[0x0][0x358] ;  /* 0x00006b00ff0477ac */ /* 0x000e640008000a00 */
[----:B-1----:R1:W5:Y:S01]  /*0110*/  LDG.E R41, desc[UR4][R2.64] ;  /* 0x0000000402297981 */ /* 0x002362000c1e1900 */
[----:B------:R-:W-:Y:S01]  /*0120*/  HFMA2 R84, -RZ, RZ, 0, 5.9604644775390625e-08 ;  /* 0x00000001ff547431 */ /* 0x000fe200000001ff */
[----:B------:R-:W-:Y:S05]  /*0130*/  BRA `(.L_x_0) ;  /* 0x00000000000c7947 */ /* 0x000fea0003800000 */
.L_x_1:
[----:B------:R-:W1:Y:S01]  /*0140*/  LDCU UR4, c[0x0][0x880] ;  /* 0x00011000ff0477ac */ /* 0x000e620008000800 */
[----:B------:R-:W-:Y:S01]  /*0150*/  HFMA2 R84, -RZ, RZ, 0, 5.9604644775390625e-08 ;  /* 0x00000001ff547431 */ /* 0x000fe200000001ff */
[----:B-1----:R-:W-:-:S07]  /*0160*/  MOV R41, UR4 ;  /* 0x0000000400297c02 */ /* 0x002fce0008000f00 */
.L_x_0:
[----:B------:R-:W2:Y:S02]  /*0170*/  LDCU.64 UR4, c[0x0][0x8b0] ;  /* 0x00011600ff0477ac */ /* 0x000ea40008000a00 */
[----:B--2---:R-:W-:-:S04]  /*0180*/  UISETP.NE.U32.AND UP0, UPT, UR4, URZ, UPT ;  /* 0x000000ff0400728c */ /* 0x004fc8000bf05070 */
[----:B------:R-:W-:-:S09]  /*0190*/  UISETP.NE.AND.EX UP0, UPT, UR5, URZ, UPT, UP0 ;  /* 0x000000ff0500728c */ /* 0x000fd2000bf05300 */
[----:B------:R-:W-:Y:S05]  /*01a0*/  BRA.U UP0, `(.L_x_2) ;  /* 0x0000000100287547 */ /* 0x000fea000b800000 */
[----:B------:R-:W2:Y:S02]  /*01b0*/  LDCU.64 UR4, c[0x0][0x8a8] ;  /* 0x00011500ff0477ac */ /* 0x000ea40008000a00 */
[----:B--2---:R-:W-:-:S04]  /*01c0*/  UISETP.NE.U32.AND UP0, UPT, UR4, URZ, UPT ;  /* 0x000000ff0400728c */ /* 0x004fc8000bf05070 */
[----:B------:R-:W-:-:S09]  /*01d0*/  UISETP.NE.AND.EX UP0, UPT, UR5, URZ, UPT, UP0 ;  /* 0x000000ff0500728c */ /* 0x000fd2000bf05300 */
[----:B------:R-:W-:Y:S05]  /*01e0*/  BRA.U !UP0, `(.L_x_3) ;  /* 0x0000000108107547 */ /* 0x000fea000b800000 */
[----:B------:R-:W2:Y:S01]  /*01f0*/  LDC.64 R38, c[0x0][0x8a8] ;  /* 0x00022a00ff267b82 */ /* 0x000ea20000000a00 */
[----:B------:R-:W2:Y:S02]  /*0200*/  LDCU.64 UR4, c[0x0][0x358] ;  /* 0x00006b00ff0477ac */ /* 0x000ea40008000a00 */
[----:B--2---:R2:W5:Y:S01]  /*0210*/  LDG.E R38, desc[UR4][R38.64] ;  /* 0x0000000426267981 */ /* 0x004562000c1e1900 */
[----:B------:R-:W-:Y:S05]  /*0220*/  BRA `(.L_x_2) ;  /* 0x0000000000087947 */ /* 0x000fea0003800000 */
.L_x_3:
[----:B------:R-:W2:Y:S02]  /*0230*/  LDCU UR4, c[0x0][0x8a0] ;  /* 0x00011400ff0477ac */ /* 0x000ea40008000800 */
[----:B--2---:R-:W-:Y:S02]  /*0240*/  MOV R38, UR4 ;  /* 0x0000000400267c02 */ /* 0x004fe40008000f00 */
.L_x_2:
[----:B------:R-:W-:Y:S01]  /*0250*/  IMAD.U32 R0, RZ, RZ, UR22 ;  /* 0x00000016ff007e24 */ /* 0x000fe2000f8e00ff */
[----:B------:R-:W-:Y:S04]  /*0260*/  BSSY.RECONVERGENT B0, `(.L_x_4) ;  /* 0x000000c000007945 */ /* 0x000fe80003800200 */
[C---:B------:R-:W-:Y:S02]  /*0270*/  ISETP.NE.OR P1, PT, R0.reuse, 0x1, !P3 ;  /* 0x000000010000780c */ /* 0x040fe40005f25670 */
[----:B------:R-:W-:-:S11]  /*0280*/  ISETP.NE.OR P0, PT, R0, 0x3, !P3 ;  /* 0x000000030000780c */ /* 0x000fd60005f05670 */
[----:B------:R-:W-:Y:S05]  /*0290*/  @P1 BRA `(.L_x_5) ;  /* 0x0000000000201947 */ /* 0x000fea0003800000 */
[----:B------:R-:W3:Y:S02]  /*02a0*/  LDCU.64 UR4, c[0x0][0x348] ;  /* 0x00006900ff0477ac */ /* 0x000ee40008000a00 */
[----:B---3--:R-:W-:Y:S02]  /*02b0*/  UIADD3 UR6, UP1, UPT, UR4, 0x80, URZ ;  /* 0x0000008004067890 */ /* 0x008fe4000ff3e0ff */
[----:B------:R-:W-:Y:S02]  /*02c0*/  UIADD3 UR4, UP0, UPT, UR4, 0x180, URZ ;  /* 0x0000018004047890 */ /* 0x000fe4000ff1e0ff */
[----:B------:R-:W-:Y:S02]  /*02d0*/  UIADD3.X UR7, UPT, UPT, URZ, UR5, URZ, UP1, !UPT ;  /* 0x00000005ff077290 */ /* 0x000fe40008ffe4ff */
[----:B------:R-:W-:-:S07]  /*02e0*/  UIADD3.X UR5, UPT, UPT, URZ, UR5, URZ, UP0, !UPT ;  /* 0x00000005ff057290 */ /* 0x000fce00087fe4ff */
[----:B------:R3:W-:Y:S02]  /*02f0*/  UTMACCTL.PF [UR6] ;  /* 0x00000000060079b9 */ /* 0x0007e40008040000 */
[----:B------:R3:W-:Y:S02]  /*0300*/  UTMACCTL.PF [UR4] ;  /* 0x00000000040079b9 */ /* 0x0007e40008040000 */
[----:B---3--:R-:W-:Y:S01]  /*0310*/  NOP ;  /* 0x0000000000007918 */ /* 0x008fe20000000000 */
.L_x_5:
[----:B------:R-:W-:Y:S05]  /*0320*/  BSYNC.RECONVERGENT B0 ;  /* 0x0000000000007941 */ /* 0x000fea0003800200 */
.L_x_4:
[----:B------:R-:W-:Y:S04]  /*0330*/  BSSY.RECONVERGENT B0, `(.L_x_6) ;  /* 0x000000a000007945 */ /* 0x000fe80003800200 */
        /* <DEDUP_REMOVED lines=9> */
.L_x_7:
[----:B------:R-:W-:Y:S05]  /*03d0*/  BSYNC.RECONVERGENT B0 ;  /* 0x0000000000007941 */ /* 0x000fea0003800200 */
.L_x_6:
[----:B------:R-:W3:Y:S01]  /*03e0*/  LDCU.64 UR4, c[0x0][0x888] ;  /* 0x00011100ff0477ac */ /* 0x000ee20008000a00 */
[----:B------:R-:W-:Y:S02]  /*03f0*/  UISETP.EQ.U32.AND UP1, UPT, UR8, URZ, UPT ;  /* 0x000000ff0800728c */ /* 0x000fe4000bf22070 */
[----:B------:R-:W-:Y:S02]  /*0400*/  UPLOP3.LUT UP3, UPT, UPT, UPT, UPT, 0x80, 0x8 ;  /* 0x000000000008789c */ /* 0x000fe40003f6f070 */
[----:B---3--:R-:W-:-:S04]  /*0410*/  UISETP.NE.U32.AND UP0, UPT, UR4, URZ, UPT ;  /* 0x000000ff0400728c */ /* 0x008fc8000bf05070 */
[----:B------:R-:W-:-:S04]  /*0420*/  UISETP.NE.AND.EX UP0, UPT, UR5, URZ, UPT, UP0 ;  /* 0x000000ff0500728c */ /* 0x000fc8000bf05300 */
[----:B------:R-:W-:-:S04]  /*0430*/  UISETP.EQ.OR.EX UP2, UPT, UR9, URZ, !UP0, UP1 ;  /* 0x000000ff0900728c */ /* 0x000fc8000c742710 */
[----:B------:R-:W-:-:S06]  /*0440*/  UP2UR UR4, UPR, URZ, 0x4 ;  /* 0x00000004ff047883 */ /* 0x000fcc0008000000 */
[----:B------:R-:W-:Y:S01]  /*0450*/  MOV R88, UR4 ;  /* 0x0000000400587c02 */ /* 0x000fe20008000f00 */
[----:B------:R-:W-:Y:S06]  /*0460*/  BRA.U !UP2, `(.L_x_8) ;  /* 0x000000010a207547 */ /* 0x000fec000b800000 */
[----:B------:R-:W-:Y:S01]  /*0470*/  UISETP.NE.U32.AND UP1, UPT, UR8, URZ, UPT ;  /* 0x000000ff0800728c */ /* 0x000fe2000bf25070 */
[----:B-----5:R-:W-:Y:S01]  /*0480*/  FSETP.NEU.AND P0, PT, R41, RZ, PT ;  /* 0x000000ff2900720b */ /* 0x020fe20003f0d000 */
[----:B------:R-:W-:Y:S02]  /*0490*/  USEL UR4, URZ, 0xffffffff, UP0 ;  /* 0xffffffffff047887 */ /* 0x000fe40008000000 */
[----:B------:R-:W-:-:S10]  /*04a0*/  UISETP.NE.AND.EX UP1, UPT, UR9, URZ, UPT, UP1 ;  /* 0x000000ff0900728c */ /* 0x000fd4000bf25310 */
[----:B------:R-:W-:Y:S01]  /*04b0*/  VOTEU.ANY UP0, P0 ;  /* 0x0000000000ff7886 */ /* 0x000fe20000000100 */
[----:B------:R-:W-:-:S04]  /*04c0*/  @!UP1 USEL UR4, URZ, 0xffffffff, UP0 ;  /* 0xffffffffff049887 */ /* 0x000fc80008000000 */
[----:B------:R-:W-:-:S04]  /*04d0*/  ULOP3.LUT UR4, UR4, 0x1, URZ, 0xc0, !UPT ;  /* 0x0000000104047892 */ /* 0x000fc8000f8ec0ff */
[----:B------:R-:W-:-:S11]  /*04e0*/  UISETP.NE.U32.AND UP3, UPT, UR4, 0x1, UPT ;  /* 0x000000010400788c */ /* 0x000fd6000bf65070 */
.L_x_8:
[----:B-1----:R-:W1:Y:S01]  /*04f0*/  SHFL.IDX PT, R2, R85, RZ, 0x1f ;  /* 0x00001fff55027589 */ /* 0x002e6200000e0000 */
[----:B------:R-:W-:-:S04]  /*0500*/  UISETP.NE.AND UP0, UPT, UR22, 0x2, UPT ;  /* 0x000000021600788c */ /* 0x000fc8000bf05270 */
[----:B------:R-:W-:Y:S01]  /*0510*/  USEL UR37, URZ, 0x1, UP0 ;  /* 0x00000001ff257887 */ /* 0x000fe20008000000 */
[----:B-1----:R-:W-:-:S13]  /*0520*/  ISETP.NE.AND P0, PT, R2, RZ, PT ;  /* 0x000000ff0200720c */ /* 0x002fda0003f05270 */
[----:B------:R-:W-:Y:S05]  /*0530*/  @P0 BRA `(.L_x_9) ;  /* 0x0000000000840947 */ /* 0x000fea0003800000 */
[----:B------:R-:W-:Y:S01]  /*0540*/  ELECT P0, URZ, PT ;  /* 0x0000000000ff782f */ /* 0x000fe20003800000 */
[----:B------:R-:W-:-:S12]  /*0550*/  BSSY.RECONVERGENT B0, `(.L_x_9) ;  /* 0x000001f000007945 */ /* 0x000fd80003800200 */
[----:B------:R-:W-:Y:S05]  /*0560*/  @!P0 BRA `(.L_x_10) ;  /* 0x0000000000748947 */ /* 0x000fea0003800000 */
[----:B------:R-:W1:Y:S01]  /*0570*/  S2UR UR4, SR_CgaCtaId ;  /* 0x00000000000479c3 */ /* 0x000e620000008800 */
[----:B------:R-:W-:Y:S01]  /*0580*/  UMOV UR5, 0x400 ;  /* 0x0000040000057882 */ /* 0x000fe20000000000 */
[----:B------:R-:W-:Y:S01]  /*0590*/  UMOV UR8, 0x1 ;  /* 0x0000000100087882 */ /* 0x000fe20000000000 */
[----:B------:R-:W-:Y:S01]  /*05a0*/  UMOV UR6, 0x8 ;  /* 0x0000000800067882 */ /* 0x000fe20000000000 */
[----:B------:R-:W-:-:S04]  /*05b0*/  UIADD3 UR8, UPT, UPT, -UR8, 0x100000, URZ ;  /* 0x0010000008087890 */ /* 0x000fc8000fffe1ff */
[----:B------:R-:W-:Y:S02]  /*05c0*/  USHF.L.U32 UR9, UR8, 0xb, URZ ;  /* 0x0000000b08097899 */ /* 0x000fe400080006ff */
[----:B------:R-:W-:Y:S02]  /*05d0*/  USHF.L.U32 UR8, UR8, 0x1, URZ ;  /* 0x0000000108087899 */ /* 0x000fe400080006ff */
[----:B------:R-:W-:-:S04]  /*05e0*/  UIADD3 UR6, UPT, UPT, -UR6, 0x100000, URZ ;  /* 0x0010000006067890 */ /* 0x000fc8000fffe1ff */
[----:B------:R-:W-:Y:S02]  /*05f0*/  USHF.L.U32 UR7, UR6, 0xb, URZ ;  /* 0x0000000b06077899 */ /* 0x000fe400080006ff */
[----:B------:R-:W-:Y:S02]  /*0600*/  USHF.L.U32 UR6, UR6, 0x1, URZ ;  /* 0x0000000106067899 */ /* 0x000fe400080006ff */
[----:B-1----:R-:W-:Y:S01]  /*0610*/  ULEA UR4, UR4, UR5, 0x18 ;  /* 0x0000000504047291 */ /* 0x002fe2000f8ec0ff */
[----:B------:R-:W1:Y:S11]  /*0620*/  FENCE.VIEW.ASYNC.S ;  /* 0x00000000000073c6 */ /* 0x000e760000000000 */
[----:B-1----:R1:W3:Y:S01]  /*0630*/  SYNCS.EXCH.64 URZ, [UR4], UR8 ;  /* 0x0000000804ff75b2 */ /* 0x0022e20008000100 */
[----:B------:R1:W4:Y:S01]  /*0640*/  SYNCS.EXCH.64 URZ, [UR4+0x40], UR6 ;  /* 0x0000400604ff75b2 */ /* 0x0003220008000100 */
[----:B------:R1:W1:Y:S01]  /*0650*/  SYNCS.EXCH.64 URZ, [UR4+0x8], UR8 ;  /* 0x0000080804ff75b2 */ /* 0x0002620008000100 */
        /* <DEDUP_REMOVED lines=13> */
[----:B------:R-:W-:Y:S01]  /*0730*/  NOP ;  /* 0x0000000000007918 */ /* 0x000fe20000000000 */
.L_x_10:
[----:B-1----:R-:W-:Y:S05]  /*0740*/  BSYNC.RECONVERGENT B0 ;  /* 0x0000000000007941 */ /* 0x002fea0003800200 */
.L_x_9:
[----:B------:R-:W1:Y:S01]  /*0750*/  SHFL.IDX PT, R2, R85, RZ, 0x1f ;  /* 0x00001fff55027589 */ /* 0x000e6200000e0000 */
[----:B------:R-:W-:Y:S01]  /*0760*/  NOP ;  /* 0x0000000000007918 */ /* 0x000fe20000000000 */
[----:B-1----:R-:W-:-:S13]  /*0770*/  ISETP.NE.AND P0, PT, R2, 0x1, PT ;  /* 0x000000010200780c */ /* 0x002fda0003f05270 */
[----:B------:R-:W-:Y:S05]  /*0780*/  @P0 BRA `(.L_x_11) ;  /* 0x0000000000500947 */ /* 0x000fea0003800000 */
        /* <DEDUP_REMOVED lines=9> */
[----:B------:R-:W-:Y:S01]  /*0820*/  USHF.L.U32 UR6, UR6, 0x1, URZ ;  /* 0x0000000106067899 */ /* 0x000fe200080006ff */
[----:B------:R-:W-:Y:S01]  /*0830*/  ELECT P0, URZ, PT ;  /* 0x0000000000ff782f */ /* 0x000fe20003800000 */
[----:B-1----:R-:W-:Y:S01]  /*0840*/  ULEA UR4, UR4, UR5, 0x18 ;  /* 0x0000000504047291 */ /* 0x002fe2000f8ec0ff */
[----:B------:R-:W1:Y:S11]  /*0850*/  FENCE.VIEW.ASYNC.S ;  /* 0x00000000000073c6 */ /* 0x000e760000000000 */
[----:B-1----:R1:W1:Y:S01]  /*0860*/  SYNCS.EXCH.64 URZ, [UR4+0x80], UR8 ;  /* 0x0000800804ff75b2 */ /* 0x0022620008000100 */
[----:B------:R1:W1:Y:S01]  /*0870*/  SYNCS.EXCH.64 URZ, [UR4+0x98], UR6 ;  /* 0x0000980604ff75b2 */ /* 0x0002620008000100 */
[----:B------:R1:W1:Y:S01]  /*0880*/  SYNCS.EXCH.64 URZ, [UR4+0x88], UR8 ;  /* 0x0000880804ff75b2 */ /* 0x0002620008000100 */
[----:B------:R1:W1:Y:S01]  /*0890*/  SYNCS.EXCH.64 URZ, [UR4+0xa0], UR6 ;  /* 0x0000a00604ff75b2 */ /* 0x0002620008000100 */
[----:B------:R1:W1:Y:S01]  /*08a0*/  SYNCS.EXCH.64 URZ, [UR4+0x90], UR8 ;  /* 0x0000900804ff75b2 */ /* 0x0002620008000100 */
[----:B------:R1:W1:Y:S01]  /*08b0*/  SYNCS.EXCH.64 URZ, [UR4+0xa8], UR6 ;  /* 0x0000a80604ff75b2 */ /* 0x0002620008000100 */
[----:B------:R-:W-:Y:S01]  /*08c0*/  NOP ;  /* 0x0000000000007918 */ /* 0x000fe20000000000 */
.L_x_11:
[----:B------:R-:W2:Y:S01]  /*08d0*/  SHFL.IDX PT, R2, R85, RZ, 0x1f ;  /* 0x00001fff55027589 */ /* 0x000ea200000e0000 */
[----:B------:R-:W-:Y:S01]  /*08e0*/  NOP ;  /* 0x0000000000007918 */ /* 0x000fe20000000000 */
[----:B--2---:R-:W-:-:S13]  /*08f0*/  ISETP.NE.AND P0, PT, R2, 0x3, PT ;  /* 0x000000030200780c */ /* 0x004fda0003f05270 */
[----:B------:R-:W-:Y:S05]  /*0900*/  @P0 BRA `(.L_x_12) ;  /* 0x0000000000300947 */ /* 0x000fea0003800000 */
[----:B-1----:R-:W1:Y:S01]  /*0910*/  S2UR UR6, SR_CgaCtaId ;  /* 0x00000000000679c3 */ /* 0x002e620000008800 */
[----:B------:R-:W-:Y:S01]  /*0920*/  UMOV UR4, 0x400 ;  /* 0x0000040000047882 */ /* 0x000fe20000000000 */
[----:B------:R-:W-:Y:S01]  /*0930*/  UMOV UR5, 0x20 ;  /* 0x0000002000057882 */ /* 0x000fe20000000000 */
[----:B------:R-:W-:Y:S01]  /*0940*/  ELECT P0, URZ, PT ;  /* 0x0000000000ff782f */ /* 0x000fe20003800000 */
[----:B-1----:R-:W-:Y:S02]  /*0950*/  ULEA UR6, UR6, UR4, 0x18 ;  /* 0x0000000406067291 */ /* 0x002fe4000f8ec0ff */
[----:B------:R-:W-:-:S04]  /*0960*/  UIADD3 UR4, UPT, UPT, -UR5, 0x100000, URZ ;  /* 0x0010000005047890 */ /* 0x000fc8000fffe1ff */
[----:B------:R-:W-:Y:S02]  /*0970*/  USHF.L.U32 UR5, UR4, 0xb, URZ ;  /* 0x0000000b04057899 */ /* 0x000fe400080006ff */
[----:B------:R-:W-:Y:S01]  /*0980*/  USHF.L.U32 UR4, UR4, 0x1, URZ ;  /* 0x0000000104047899 */ /* 0x000fe200080006ff */
[----:B------:R-:W1:Y:S11]  /*0990*/  FENCE.VIEW.ASYNC.S ;  /* 0x00000000000073c6 */ /* 0x000e760000000000 */
[----:B-1----:R2:W1:Y:S01]  /*09a0*/  SYNCS.EXCH.64 URZ, [UR6+0xb0], UR4 ;  /* 0x0000b00406ff75b2 */ /* 0x0024620008000100 */
[----:B------:R2:W1:Y:S02]  /*09b0*/  SYNCS.EXCH.64 URZ, [UR6+0xb8], UR4 ;  /* 0x0000b80406ff75b2 */ /* 0x0004640008000100 */
[----:B--2---:R-:W-:Y:S01]  /*09c0*/  NOP ;  /* 0x0000000000007918 */ /* 0x004fe20000000000 */
.L_x_12:
[----:B------:R-:W2:Y:S01]  /*09d0*/  SHFL.IDX PT, R2, R85, RZ, 0x1f ;  /* 0x00001fff55027589 */ /* 0x000ea200000e0000 */
[----:B------:R-:W-:Y:S01]  /*09e0*/  NOP ;  /* 0x0000000000007918 */ /* 0x000fe20000000000 */
[----:B--2---:R-:W-:-:S13]  /*09f0*/  ISETP.NE.AND P0, PT, R2, 0x4, PT ;  /* 0x000000040200780c */ /* 0x004fda0003f05270 */
[----:B------:R-:W-:Y:S05]  /*0a00*/  @P0 BRA `(.L_x_13) ;  /* 0x00000000004c0947 */ /* 0x000fea0003800000 */
[----:B-1----:R-:W1:Y:S01]  /*0a10*/  S2UR UR6, SR_CgaCtaId ;  /* 0x00000000000679c3 */ /* 0x002e620000008800 */
[----:B------:R-:W-:Y:S01]  /*0a20*/  UMOV UR4, 0x720 ;  /* 0x0000072000047882 */ /* 0x000fe20000000000 */
[----:B------:R-:W-:Y:S01]  /*0a30*/  UMOV UR5, 0x400 ;  /* 0x0000040000057882 */ /* 0x000fe20000000000 */
[----:B------:R-:W-:Y:S01]  /*0a40*/  USEL UR4, UR4, 0x620, UP3 ;  /* 0x0000062004047887 */ /* 0x000fe20009800000 */
[----:B------:R-:W-:Y:S01]  /*0a50*/  UMOV UR8, 0x1 ;  /* 0x0000000100087882 */ /* 0x000fe20000000000 */
[----:B------:R-:W-:Y:S01]  /*0a60*/  ELECT P0, URZ, PT ;  /* 0x0000000000ff782f */ /* 0x000fe20003800000 */
[----:B------:R-:W-:-:S04]  /*0a70*/  UIADD3 UR8, UPT, UPT, -UR8, 0x100000, URZ ;  /* 0x0010000008087890 */ /* 0x000fc8000fffe1ff */
[----:B------:R-:W-:Y:S02]  /*0a80*/  USHF.L.U32 UR9, UR8, 0xb, URZ ;  /* 0x0000000b08097899 */ /* 0x000fe400080006ff */
[----:B------:R-:W-:Y:S02]  /*0a90*/  USHF.L.U32 UR8, UR8, 0x1, URZ ;  /* 0x0000000108087899 */ /* 0x000fe400080006ff */
[----:B-1----:R-:W-:Y:S02]  /*0aa0*/  ULEA UR6, UR6, UR5, 0x18 ;  /* 0x0000000506067291 */ /* 0x002fe4000f8ec0ff */
[----:B------:R-:W-:-:S04]  /*0ab0*/  UIADD3 UR4, UPT, UPT, -UR4, 0x100000, URZ ;  /* 0x0010000004047890 */ /* 0x000fc8000fffe1ff */
[----:B------:R-:W-:Y:S02]  /*0ac0*/  USHF.L.U32 UR5, UR4, 0xb, URZ ;  /* 0x0000000b04057899 */ /* 0x000fe400080006ff */
[----:B------:R-:W-:Y:S01]  /*0ad0*/  USHF.L.U32 UR4, UR4, 0x1, URZ ;  /* 0x0000000104047899 */ /* 0x000fe200080006ff */
[----:B------:R-:W1:Y:S03]  /*0ae0*/  FENCE.VIEW.ASYNC.S ;  /* 0x00000000000073c6 */ /* 0x000e660000000000 */
[----:B-1----:R2:W1:Y:S08]  /*0af0*/  SYNCS.EXCH.64 URZ, [UR6+0xc0], UR8 ;  /* 0x0000c00806ff75b2 */ /* 0x0024700008000100 */
[----:B------:R2:W1:Y:S01]  /*0b00*/  SYNCS.EXCH.64 URZ, [UR6+0xd0], UR4 ;  /* 0x0000d00406ff75b2 */ /* 0x0004620008000100 */
[----:B------:R2:W1:Y:S01]  /*0b10*/  SYNCS.EXCH.64 URZ, [UR6+0xc8], UR8 ;  /* 0x0000c80806ff75b2 */ /* 0x0004620008000100 */
[----:B------:R2:W1:Y:S02]  /*0b20*/  SYNCS.EXCH.64 URZ, [UR6+0xd8], UR4 ;  /* 0x0000d80406ff75b2 */ /* 0x0004640008000100 */
[----:B--2---:R-:W-:Y:S01]  /*0b30*/  NOP ;  /* 0x0000000000007918 */ /* 0x004fe20000000000 */
.L_x_13:
[----:B------:R-:W2:Y:S01]  /*0b40*/  SHFL.IDX PT, R2, R85, RZ, 0x1f ;  /* 0x00001fff55027589 */ /* 0x000ea200000e0000 */
[----:B------:R-:W-:Y:S01]  /*0b50*/  NOP ;  /* 0x0000000000007918 */ /* 0x000fe20000000000 */
[----:B--2---:R-:W-:-:S13]  /*0b60*/  ISETP.NE.AND P0, PT, R2, 0x5, PT ;  /* 0x000000050200780c */ /* 0x004fda0003f05270 */
[----:B------:R-:W-:Y:S05]  /*0b70*/  @P0 BRA `(.L_x_14) ;  /* 0x0000000000580947 */ /* 0x000fea0003800000 */
[----:B-1----:R-:W1:Y:S01]  /*0b80*/  S2UR UR4, SR_CgaCtaId ;  /* 0x00000000000479c3 */ /* 0x002e620000008800 */
        /* <DEDUP_REMOVED lines=18> */
[----:B------:R2:W1:Y:S01]  /*0cb0*/  SYNCS.EXCH.64 URZ, [UR4+0xf8], UR8 ;  /* 0x0000f80804ff75b2 */ /* 0x0004620008000100 */
[----:B------:R2:W1:Y:S02]  /*0cc0*/  SYNCS.EXCH.64 URZ, [UR4+0x118], UR6 ;  /* 0x0001180604ff75b2 */ /* 0x0004640008000100 */
[----:B--2---:R-:W-:Y:S01]  /*0cd0*/  NOP ;  /* 0x0000000000007918 */ /* 0x004fe20000000000 */
.L_x_14:
[----:B------:R-:W2:Y:S01]  /*0ce0*/  SHFL.IDX PT, R2, R85, RZ, 0x1f ;  /* 0x00001fff55027589 */ /* 0x000ea200000e0000 */
[----:B------:R-:W-:Y:S01]  /*0cf0*/  NOP ;  /* 0x0000000000007918 */ /* 0x000fe20000000000 */
[----:B--2---:R-:W-:-:S13]  /*0d00*/  ISETP.NE.AND P0, PT, R2, 0x3, PT ;  /* 0x000000030200780c */ /* 0x004fda0003f05270 */
[----:B------:R-:W-:Y:S05]  /*0d10*/  @P0 BRA `(.L_x_15) ;  /* 0x0000000000380947 */ /* 0x000fea0003800000 */
[----:B------:R-:W2:Y:S01]  /*0d20*/  S2UR UR5, SR_CgaCtaId ;  /* 0x00000000000579c3 */ /* 0x000ea20000008800 */
[----:B-1----:R-:W-:Y:S01]  /*0d30*/  UMOV UR4, 0x400 ;  /* 0x0000040000047882 */ /* 0x002fe20000000000 */
[----:B------:R-:W-:Y:S01]  /*0d40*/  UMOV UR6, 0x20 ;  /* 0x0000002000067882 */ /* 0x000fe20000000000 */
[----:B------:R-:W-:Y:S01]  /*0d50*/  ELECT P0, URZ, PT ;  /* 0x0000000000ff782f */ /* 0x000fe20003800000 */
[----:B------:R-:W-:-:S04]  /*0d60*/  UIADD3 UR6, UPT, UPT, -UR6, 0x100000, URZ ;  /* 0x0010000006067890 */ /* 0x000fc8000fffe1ff */
[----:B------:R-:W-:Y:S02]  /*0d70*/  USHF.L.U32 UR7, UR6, 0xb, URZ ;  /* 0x0000000b06077899 */ /* 0x000fe400080006ff */
[----:B------:R-:W-:Y:S02]  /*0d80*/  USHF.L.U32 UR6, UR6, 0x1, URZ ;  /* 0x0000000106067899 */ /* 0x000fe400080006ff */
[----:B--2---:R-:W-:Y:S01]  /*0d90*/  ULEA UR4, UR5, UR4, 0x18 ;  /* 0x0000000405047291 */ /* 0x004fe2000f8ec0ff */
[----:B------:R-:W1:Y:S11]  /*0da0*/  FENCE.VIEW.ASYNC.S ;  /* 0x00000000000073c6 */ /* 0x000e760000000000 */
[----:B-1----:R2:W1:Y:S01]  /*0db0*/  SYNCS.EXCH.64 URZ, [UR4+0x120], UR6 ;  /* 0x0001200604ff75b2 */ /* 0x0024620008000100 */
[----:B------:R2:W1:Y:S01]  /*0dc0*/  SYNCS.EXCH.64 URZ, [UR4+0x130], UR6 ;  /* 0x0001300604ff75b2 */ /* 0x0004620008000100 */
[----:B------:R2:W1:Y:S01]  /*0dd0*/  SYNCS.EXCH.64 URZ, [UR4+0x128], UR6 ;  /* 0x0001280604ff75b2 */ /* 0x0004620008000100 */
[----:B------:R2:W1:Y:S02]  /*0de0*/  SYNCS.EXCH.64 URZ, [UR4+0x138], UR6 ;  /* 0x0001380604ff75b2 */ /* 0x0004640008000100 */
[----:B--2---:R-:W-:Y:S01]  /*0df0*/  NOP ;  /* 0x0000000000007918 */ /* 0x004fe20000000000 */
.L_x_15:
[----:B-1----:R-:W1:Y:S01]  /*0e00*/  LDCU UR4, c[0x0][0x36c] ;  /* 0x00006d80ff0477ac */ /* 0x002e620008000800 */
[----:B------:R-:W-:Y:S01]  /*0e10*/  ISETP.NE.OR P3, PT, R0, 0x2, !P3 ;  /* 0x000000020000780c */ /* 0x000fe20005f65670 */
[----:B------:R-:W-:Y:S01]  /*0e20*/  NOP ;  /* 0x0000000000007918 */ /* 0x000fe20000000000 */
[----:B------:R-:W-:Y:S01]  /*0e30*/  LOP3.LUT R0, R91, 0x1f, RZ, 0xc0, !PT ;  /* 0x0000001f5b007812 */ /* 0x000fe200078ec0ff */
[----:B------:R-:W-:Y:S02]  /*0e40*/  UISETP.NE.AND UP4, UPT, UR22, URZ, UPT ;  /* 0x000000ff1600728c */ /* 0x000fe4000bf85270 */
[----:B-1----:R-:W-:-:S09]  /*0e50*/  UISETP.EQ.U32.AND UP5, UPT, UR4, 0x1, UPT ;  /* 0x000000010400788c */ /* 0x002fd2000bfa2070 */
[----:B------:R-:W-:Y:S05]  /*0e60*/  BRA.U !UP5, `(.L_x_16) ;  /* 0x000000010d087547 */ /* 0x000fea000b800000 */
[----:B---34-:R-:W-:Y:S01]  /*0e70*/  UCGABAR_ARV ;  /* 0x00000000000079c7 */ /* 0x018fe20008000000 */
[----:B------:R-:W-:Y:S05]  /*0e80*/  BRA `(.L_x_17) ;  /* 0x0000000000047947 */ /* 0x000fea0003800000 */
.L_x_16:
[----:B---34-:R-:W-:Y:S01]  /*0e90*/  NOP ;  /* 0x0000000000007918 */ /* 0x018fe20000000000 */
.L_x_17:
[----:B------:R-:W1:Y:S01]  /*0ea0*/  S2UR UR7, SR_CTAID.X ;  /* 0x00000000000779c3 */ /* 0x000e620000002500 */
[----:B------:R-:W-:-:S05]  /*0eb0*/  CS2R.32 R87, SR_CgaSize ;  /* 0x0000000000577805 */ /* 0x000fca0000008a00 */
[----:B------:R-:W-:-:S05]  /*0ec0*/  IMAD R87, R87, -0xa0, RZ ;  /* 0xffffff6057577824 */ /* 0x000fca00078e02ff */
[----:B------:R-:W-:-:S14]  /*0ed0*/  R2UR UR5, R87 ;  /* 0x00000000570572ca */ /* 0x000fdc00000e0000 */
[----:B------:R-:W2:Y:S01]  /*0ee0*/  LDCU UR5, c[0x0][UR5+0x2b0] ;  /* 0x00005600050577ac */ /* 0x000ea20008000800 */
[----:B------:R-:W-:-:S05]  /*0ef0*/  CS2R.32 R87, SR_CgaSize ;  /* 0x0000000000577805 */ /* 0x000fca0000008a00 */
[----:B------:R-:W-:-:S05]  /*0f00*/  IMAD R87, R87, -0xa0, RZ ;  /* 0xffffff6057577824 */ /* 0x000fca00078e02ff */
[----:B------:R-:W-:-:S14]  /*0f10*/  R2UR UR4, R87 ;  /* 0x00000000570472ca */ /* 0x000fdc00000e0000 */
[----:B------:R-:W3:Y:S01]  /*0f20*/  LDCU UR4, c[0x0][UR4+0x2b4] ;  /* 0x00005680040477ac */ /* 0x000ee20008000800 */
[----:B------:R-:W4:Y:S01]  /*0f30*/  S2UR UR8, SR_CTAID.Y ;  /* 0x00000000000879c3 */ /* 0x000f220000002600 */
[----:B------:R-:W-:-:S05]  /*0f40*/  CS2R.32 R87, SR_CgaSize ;  /* 0x0000000000577805 */ /* 0x000fca0000008a00 */
[----:B------:R-:W-:-:S05]  /*0f50*/  IMAD R87, R87, -0xa0, RZ ;  /* 0xffffff6057577824 */ /* 0x000fca00078e02ff */
[----:B------:R-:W-:-:S14]  /*0f60*/  R2UR UR9, R87 ;  /* 0x00000000570972ca */ /* 0x000fdc00000e0000 */
[----:B------:R-:W3:Y:S01]  /*0f70*/  LDCU UR9, c[0x0][UR9+0x2a0] ;  /* 0x00005400090977ac */ /* 0x000ee20008000800 */
[----:B------:R-:W-:-:S05]  /*0f80*/  CS2R.32 R87, SR_CgaSize ;  /* 0x0000000000577805 */ /* 0x000fca0000008a00 */
[----:B------:R-:W-:-:S05]  /*0f90*/  IMAD R87, R87, -0xa0, RZ ;  /* 0xffffff6057577824 */ /* 0x000fca00078e02ff */
[----:B------:R-:W-:-:S14]  /*0fa0*/  R2UR UR10, R87 ;  /* 0x00000000570a72ca */ /* 0x000fdc00000e0000 */
[----:B------:R-:W3:Y:S01]  /*0fb0*/  LDCU UR10, c[0x0][UR10+0x2a4] ;  /* 0x000054800a0a77ac */ /* 0x000ee20008000800 */
[----:B------:R-:W3:Y:S01]  /*0fc0*/  S2UR UR11, SR_CgaCtaId ;  /* 0x00000000000b79c3 */ /* 0x000ee20000008800 */
[----:B------:R-:W3:Y:S01]  /*0fd0*/  LDCU UR23, c[0x0][0xb24] ;  /* 0x00016480ff1777ac */ /* 0x000ee20008000800 */
[----:B------:R-:W3:Y:S01]  /*0fe0*/  LDCU UR40, c[0x0][0xb24] ;  /* 0x00016480ff2877ac */ /* 0x000ee20008000800 */
[----:B-1----:R-:W-:-:S05]  /*0ff0*/  I2FP.F32.U32 R3, UR7 ;  /* 0x0000000700037c45 */ /* 0x002fca0008201000 */
[----:B------:R-:W1:Y:S01]  /*1000*/  S2UR UR36, SR_CTAID.Z ;  /* 0x00000000002479c3 */ /* 0x000e620000002700 */
[----:B------:R-:W1:Y:S01]  /*1010*/  LDCU UR26, c[0x0][0xb30] ;  /* 0x00016600ff1a77ac */ /* 0x000e620008000800 */
[----:B--2---:R-:W-:Y:S01]  /*1020*/  FMUL R3, R3, UR5 ;  /* 0x0000000503037c20 */ /* 0x004fe20008400000 */
[----:B------:R-:W-:Y:S01]  /*1030*/  UMOV UR25, UR7 ;  /* 0x0000000700197c82 */ /* 0x000fe20008000000 */
[----:B----4-:R-:W-:Y:S01]  /*1040*/  I2FP.F32.U32 R2, UR8 ;  /* 0x0000000800027c45 */ /* 0x010fe20008201000 */
[----:B------:R-:W-:-:S03]  /*1050*/  UMOV UR30, UR8 ;  /* 0x00000008001e7c82 */ /* 0x000fc60008000000 */
[----:B------:R-:W2:Y:S01]  /*1060*/  F2I.U32.TRUNC.NTZ R3, R3 ;  /* 0x0000000300037305 */ /* 0x000ea2000020f000 */
[----:B---3--:R-:W-:Y:S01]  /*1070*/  UISETP.GE.AND UP2, UPT, UR23, 0x1, UPT ;  /* 0x000000011700788c */ /* 0x008fe2000bf46270 */
[----:B------:R-:W-:Y:S01]  /*1080*/  FMUL R2, R2, UR4 ;  /* 0x0000000402027c20 */ /* 0x000fe20008400000 */
[----:B------:R-:W-:-:S05]  /*1090*/  USHF.L.U32 UR28, UR11, 0xa, URZ ;  /* 0x0000000a0b1c7899 */ /* 0x000fca00080006ff */
[----:B------:R-:W3:Y:S01]  /*10a0*/  F2I.U32.TRUNC.NTZ R2, R2 ;  /* 0x0000000200027305 */ /* 0x000ee2000020f000 */
[----:B--2---:R-:W-:Y:S02]  /*10b0*/  R2UR UR4, R3 ;  /* 0x00000000030472ca */ /* 0x004fe400000e0000 */
[----:B---3--:R-:W-:Y:S02]  /*10c0*/  R2UR UR6, R2 ;  /* 0x00000000020672ca */ /* 0x008fe400000e0000 */
[----:B------:R-:W-:-:S09]  /*10d0*/  PRMT R2, RZ, 0x7610, R2 ;  /* 0x00007610ff027816 */ /* 0x000fd20000000002 */
[----:B------:R-:W-:-:S04]  /*10e0*/  UIADD3 UR5, UPT, UPT, -UR4, URZ, URZ ;  /* 0x000000ff04057290 */ /* 0x000fc8000fffe1ff */
[----:B------:R-:W-:Y:S02]  /*10f0*/  UIMAD UR5, UR9, UR5, UR7 ;  /* 0x00000005090572a4 */ /* 0x000fe4000f8e0207 */
[----:B------:R-:W-:-:S04]  /*1100*/  UIADD3 UR4, UPT, UPT, -UR6, URZ, URZ ;  /* 0x000000ff06047290 */ /* 0x000fc8000fffe1ff */
[----:B------:R-:W-:Y:S01]  /*1110*/  IMAD.U32 R87, RZ, RZ, UR5 ;  /* 0x00000005ff577e24 */ /* 0x000fe2000f8e00ff */
[----:B------:R-:W-:-:S06]  /*1120*/  UIMAD UR4, UR10, UR4, UR8 ;  /* 0x000000040a0472a4 */ /* 0x000fcc000f8e0208 */
[----:B------:R-:W-:Y:S01]  /*1130*/  IMAD.U32 R86, RZ, RZ, UR4 ;  /* 0x00000004ff567e24 */ /* 0x000fe2000f8e00ff */
[----:B-1----:R-:W-:Y:S06]  /*1140*/  BRA.U UP4, `(.L_x_18) ;  /* 0x0000000104807547 */ /* 0x002fec000b800000 */
[----:B------:R-:W-:Y:S02]  /*1150*/  R2UR UR9, R86 ;  /* 0x00000000560972ca */ /* 0x000fe400000e0000 */
[----:B------:R-:W-:-:S11]  /*1160*/  R2UR UR8, R87 ;  /* 0x00000000570872ca */ /* 0x000fd600000e0000 */
[----:B------:R-:W-:Y:S02]  /*1170*/  UISETP.NE.AND UP0, UPT, UR9, 0x1, UPT ;  /* 0x000000010900788c */ /* 0x000fe4000bf05270 */
[----:B------:R-:W-:Y:S02]  /*1180*/  UISETP.NE.AND UP1, UPT, UR9, 0x2, UPT ;  /* 0x000000020900788c */ /* 0x000fe4000bf25270 */
[----:B------:R-:W-:Y:S02]  /*1190*/  USEL UR5, URZ, 0x2, UP0 ;  /* 0x00000002ff057887 */ /* 0x000fe40008000000 */
[----:B------:R-:W-:Y:S02]  /*11a0*/  UISETP.NE.AND UP0, UPT, UR9, 0x3, UPT ;  /* 0x000000030900788c */ /* 0x000fe4000bf05270 */
[----:B------:R-:W-:Y:S02]  /*11b0*/  USEL UR4, URZ, 0x4, UP1 ;  /* 0x00000004ff047887 */ /* 0x000fe40008800000 */
[----:B------:R-:W-:-:S02]  /*11c0*/  UISETP.NE.AND UP1, UPT, UR9, 0x4, UPT ;  /* 0x000000040900788c */ /* 0x000fc4000bf25270 */
[----:B------:R-:W-:Y:S02]  /*11d0*/  USEL UR7, URZ, 0x8, UP0 ;  /* 0x00000008ff077887 */ /* 0x000fe40008000000 */
[----:B------:R-:W-:Y:S02]  /*11e0*/  UISETP.NE.AND UP0, UPT, UR9, 0x5, UPT ;  /* 0x000000050900788c */ /* 0x000fe4000bf05270 */
[----:B------:R-:W-:Y:S02]  /*11f0*/  USEL UR6, URZ, 0x10, UP1 ;  /* 0x00000010ff067887 */ /* 0x000fe40008800000 */
[----:B------:R-:W-:Y:S02]  /*1200*/  UISETP.NE.AND UP1, UPT, UR9, 0x6, UPT ;  /* 0x000000060900788c */ /* 0x000fe4000bf25270 */
[----:B------:R-:W-:Y:S02]  /*1210*/  USEL UR11, URZ, 0x20, UP0 ;  /* 0x00000020ff0b7887 */ /* 0x000fe40008000000 */
[----:B------:R-:W-:-:S02]  /*1220*/  UISETP.NE.AND UP0, UPT, UR9, 0x7, UPT ;  /* 0x000000070900788c */ /* 0x000fc4000bf05270 */
[----:B------:R-:W-:Y:S02]  /*1230*/  USEL UR12, URZ, 0x40, UP1 ;  /* 0x00000040ff0c7887 */ /* 0x000fe40008800000 */
[----:B------:R-:W-:Y:S02]  /*1240*/  UISETP.NE.AND UP1, UPT, UR9, URZ, UPT ;  /* 0x000000ff0900728c */ /* 0x000fe4000bf25270 */
[----:B------:R-:W-:Y:S02]  /*1250*/  USEL UR13, URZ, 0x80, UP0 ;  /* 0x00000080ff0d7887 */ /* 0x000fe40008000000 */
[----:B------:R-:W-:Y:S02]  /*1260*/  UISETP.NE.AND UP0, UPT, UR8, URZ, UPT ;  /* 0x000000ff0800728c */ /* 0x000fe4000bf05270 */
[----:B------:R-:W-:Y:S02]  /*1270*/  UISETP.EQ.OR UP1, UPT, UR8, URZ, !UP1 ;  /* 0x000000ff0800728c */ /* 0x000fe4000cf22670 */
[----:B------:R-:W-:-:S02]  /*1280*/  USEL UR9, UR5, 0x2, UP0 ;  /* 0x0000000205097887 */ /* 0x000fc40008000000 */
[----:B------:R-:W-:Y:S02]  /*1290*/  USEL UR4, UR4, 0x4, UP0 ;  /* 0x0000000404047887 */ /* 0x000fe40008000000 */
[----:B------:R-:W-:Y:S02]  /*12a0*/  USEL UR5, URZ, 0x1, !UP1 ;  /* 0x00000001ff057887 */ /* 0x000fe4000c800000 */
[----:B------:R-:W-:Y:S02]  /*12b0*/  USEL UR10, UR7, 0x8, UP0 ;  /* 0x00000008070a7887 */ /* 0x000fe40008000000 */
[----:B------:R-:W-:Y:S02]  /*12c0*/  USEL UR8, UR6, 0x10, UP0 ;  /* 0x0000001006087887 */ /* 0x000fe40008000000 */
[----:B------:R-:W-:Y:S02]  /*12d0*/  UIADD3 UR4, UPT, UPT, UR4, UR9, UR5 ;  /* 0x0000000904047290 */ /* 0x000fe4000fffe005 */
[----:B------:R-:W-:-:S02]  /*12e0*/  USEL UR7, UR11, 0x20, UP0 ;  /* 0x000000200b077887 */ /* 0x000fc40008000000 */
[----:B------:R-:W-:Y:S02]  /*12f0*/  USEL UR6, UR12, 0x40, UP0 ;  /* 0x000000400c067887 */ /* 0x000fe40008000000 */
[----:B------:R-:W-:Y:S02]  /*1300*/  UIADD3 UR4, UPT, UPT, UR8, UR10, UR4 ;  /* 0x0000000a08047290 */ /* 0x000fe4000fffe004 */
[----:B------:R-:W-:Y:S02]  /*1310*/  USEL UR5, UR13, 0x80, UP0 ;  /* 0x000000800d057887 */ /* 0x000fe40008000000 */
[----:B------:R-:W-:-:S04]  /*1320*/  UIADD3 UR4, UPT, UPT, UR6, UR7, UR4 ;  /* 0x0000000706047290 */ /* 0x000fc8000fffe004 */
[----:B------:R-:W-:-:S06]  /*1330*/  UIADD3 UR4, UPT, UPT, UR4, UR5, URZ ;  /* 0x0000000504047290 */ /* 0x000fcc000fffe0ff */
[----:B------:R-:W-:Y:S02]  /*1340*/  IMAD.U32 R2, RZ, RZ, UR4 ;  /* 0x00000004ff027e24 */ /* 0x000fe4000f8e00ff */
.L_x_18:
[----:B------:R-:W-:Y:S05]  /*1350*/  BRA.U !UP2, `(.L_x_19) ;  /* 0x000000010ad47547 */ /* 0x000fea000b800000 */
[----:B------:R-:W1:Y:S01]  /*1360*/  LDCU.128 UR12, c[0x0][0xb10] ;  /* 0x00016200ff0c77ac */ /* 0x000e620008000c00 */
[----:B------:R-:W2:Y:S01]  /*1370*/  LDCU UR6, c[0x0][0x370] ;  /* 0x00006e00ff0677ac */ /* 0x000ea20008000800 */
[----:B------:R-:W3:Y:S01]  /*1380*/  LDCU UR5, c[0x0][0x374] ;  /* 0x00006e80ff0577ac */ /* 0x000ee20008000800 */
[----:B------:R-:W4:Y:S01]  /*1390*/  LDCU UR24, c[0x0][0xb0c] ;  /* 0x00016180ff1877ac */ /* 0x000f220008000800 */
[----:B------:R-:W4:Y:S01]  /*13a0*/  LDCU UR4, c[0x0][0xb20] ;  /* 0x00016400ff0477ac */ /* 0x000f220008000800 */
[----:B------:R-:W4:Y:S01]  /*13b0*/  LDCU.64 UR8, c[0x0][0xb28] ;  /* 0x00016500ff0877ac */ /* 0x000f220008000a00 */
[----:B-1----:R-:W-:Y:S02]  /*13c0*/  UISETP.NE.AND UP0, UPT, UR14, 0x1, UPT ;  /* 0x000000010e00788c */ /* 0x002fe4000bf05270 */
[----:B---3--:R-:W-:Y:S02]  /*13d0*/  UIMAD.WIDE.U32 UR10, UR5, UR15, URZ ;  /* 0x0000000f050a72a5 */ /* 0x008fe4000f8e00ff */
[----:B--2---:R-:W-:-:S02]  /*13e0*/  UIMAD.WIDE.U32 UR18, UR6, UR12, URZ ;  /* 0x0000000c061272a5 */ /* 0x004fc4000f8e00ff */
[----:B----4-:R-:W-:Y:S02]  /*13f0*/  UISETP.NE.AND UP1, UPT, UR24, 0x1, UPT ;  /* 0x000000011800788c */ /* 0x010fe4000bf25270 */
[----:B------:R-:W-:Y:S01]  /*1400*/  UISETP.NE.AND UP2, UPT, UR23, 0x1, UPT ;  /* 0x000000011700788c */ /* 0x000fe2000bf45270 */
[----:B------:R-:W-:Y:S02]  /*1410*/  UMOV UR10, UR11 ;  /* 0x0000000b000a7c82 */ /* 0x000fe40008000000 */
[----:B------:R-:W-:Y:S01]  /*1420*/  UMOV UR18, UR19 ;  /* 0x0000001300127c82 */ /* 0x000fe20008000000 */
[----:B------:R-:W-:Y:S02]  /*1430*/  @UP0 USHF.R.U32.HI UR5, URZ, UR4, UR10 ;  /* 0x00000004ff050299 */ /* 0x000fe4000801160a */
[----:B------:R-:W-:Y:S02]  /*1440*/  UIMAD.WIDE.U32 UR20, UR30, UR15, URZ ;  /* 0x0000000f1e1472a5 */ /* 0x000fe4000f8e00ff */
[----:B------:R-:W-:-:S02]  /*1450*/  UIMAD.WIDE.U32 UR10, UR5, UR8, URZ ;  /* 0x00000008050a72a5 */ /* 0x000fc4000f8e00ff */
[----:B------:R-:W-:Y:S02]  /*1460*/  @UP1 USHF.R.U32.HI UR6, URZ, UR13, UR18 ;  /* 0x0000000dff061299 */ /* 0x000fe40008011612 */
[----:B------:R-:W-:Y:S02]  /*1470*/  UIMAD.WIDE.U32 UR16, UR25, UR12, URZ ;  /* 0x0000000c191072a5 */ /* 0x000fe4000f8e00ff */
[----:B------:R-:W-:Y:S01]  /*1480*/  UIMAD.WIDE.U32 UR18, UR6, UR8, URZ ;  /* 0x00000008061272a5 */ /* 0x000fe2000f8e00ff */
[----:B------:R-:W-:Y:S01]  /*1490*/  UMOV UR20, UR21 ;  /* 0x0000001500147c82 */ /* 0x000fe20008000000 */
[----:B------:R-:W-:Y:S01]  /*14a0*/  UMOV UR10, UR11 ;  /* 0x0000000b000a7c82 */ /* 0x000fe20008000000 */
[----:B------:R-:W-:Y:S02]  /*14b0*/  USHF.R.U32.HI UR20, URZ, UR4, UR20 ;  /* 0x00000004ff147299 */ /* 0x000fe40008011614 */
[----:B------:R-:W-:Y:S02]  /*14c0*/  @UP2 USHF.R.U32.HI UR5, URZ, UR9, UR10 ;  /* 0x00000009ff052299 */ /* 0x000fe4000801160a */
[----:B------:R-:W-:Y:S01]  /*14d0*/  UMOV UR7, UR19 ;  /* 0x0000001300077c82 */ /* 0x000fe20008000000 */
[----:B------:R-:W-:Y:S01]  /*14e0*/  UMOV UR16, UR17 ;  /* 0x0000001100107c82 */ /* 0x000fe20008000000 */
[----:B------:R-:W-:-:S02]  /*14f0*/  @UP2 USHF.R.U32.HI UR6, URZ, UR9, UR7 ;  /* 0x00000009ff062299 */ /* 0x000fc40008011607 */
[----:B------:R-:W-:Y:S02]  /*1500*/  USHF.R.U32.HI UR16, URZ, UR13, UR16 ;  /* 0x0000000dff107299 */ /* 0x000fe40008011610 */
[----:B------:R-:W-:Y:S02]  /*1510*/  USEL UR4, UR30, UR20, !UP0 ;  /* 0x000000141e047287 */ /* 0x000fe4000c000000 */
[----:B------:R-:W-:Y:S02]  /*1520*/  UIMAD UR7, UR5, UR23, URZ ;  /* 0x00000017050772a4 */ /* 0x000fe4000f8e02ff */
[----:B------:R-:W-:Y:S02]  /*1530*/  USEL UR5, UR25, UR16, !UP1 ;  /* 0x0000001019057287 */ /* 0x000fe4000c800000 */
[----:B------:R-:W-:Y:S02]  /*1540*/  UIMAD UR12, UR6, UR23, URZ ;  /* 0x00000017060c72a4 */ /* 0x000fe4000f8e02ff */
[----:B------:R-:W-:-:S02]  /*1550*/  UISETP.GE.AND UP0, UPT, UR4, UR7, UPT ;  /* 0x000000070400728c */ /* 0x000fc4000bf06270 */
[----:B------:R-:W-:Y:S02]  /*1560*/  UIMAD.WIDE.U32 UR10, UR4, UR8, URZ ;  /* 0x00000008040a72a5 */ /* 0x000fe4000f8e00ff */
[----:B------:R-:W-:Y:S02]  /*1570*/  UISETP.GE.OR UP0, UPT, UR5, UR12, UP0 ;  /* 0x0000000c0500728c */ /* 0x000fe40008706670 */
[----:B------:R-:W-:Y:S02]  /*1580*/  UIMAD.WIDE.U32 UR12, UR5, UR8, URZ ;  /* 0x00000008050c72a5 */ /* 0x000fe4000f8e00ff */
[----:B------:R-:W-:Y:S01]  /*1590*/  UIADD3 UR10, UPT, UPT, -UR4, URZ, URZ ;  /* 0x000000ff040a7290 */ /* 0x000fe2000fffe1ff */
[----:B------:R-:W-:Y:S01]  /*15a0*/  UMOV UR8, UR11 ;  /* 0x0000000b00087c82 */ /* 0x000fe20008000000 */
[----:B------:R-:W-:Y:S02]  /*15b0*/  UIADD3 UR11, UPT, UPT, -UR5, URZ, URZ ;  /* 0x000000ff050b7290 */ /* 0x000fe4000fffe1ff */
[----:B------:R-:W-:-:S03]  /*15c0*/  USHF.R.U32.HI UR8, URZ, UR9, UR8 ;  /* 0x00000009ff087299 */ /* 0x000fc60008011608 */
[----:B------:R-:W-:Y:S01]  /*15d0*/  @!UP0 UMOV UR7, UR13 ;  /* 0x0000000d00078c82 */ /* 0x000fe20008000000 */
[----:B------:R-:W-:Y:S02]  /*15e0*/  UIMAD UR30, UR14, UR10, UR30 ;  /* 0x0000000a0e1e72a4 */ /* 0x000fe4000f8e021e */
[----:B------:R-:W-:Y:S02]  /*15f0*/  USEL UR8, UR4, UR8, !UP2 ;  /* 0x0000000804087287 */ /* 0x000fe4000d000000 */
[----:B------:R-:W-:Y:S02]  /*1600*/  @!UP0 USHF.R.U32.HI UR7, URZ, UR9, UR7 ;  /* 0x00000009ff078299 */ /* 0x000fe40008011607 */
[----:B------:R-:W-:Y:S02]  /*1610*/  UIADD3 UR9, UPT, UPT, -UR8, URZ, URZ ;  /* 0x000000ff08097290 */ /* 0x000fe4000fffe1ff */
[----:B------:R-:W-:Y:S02]  /*1620*/  @!UP0 USEL UR7, UR5, UR7, !UP2 ;  /* 0x0000000705078287 */ /* 0x000fe4000d000000 */
[----:B------:R-:W-:-:S02]  /*1630*/  UIMAD UR9, UR23, UR9, UR4 ;  /* 0x00000009170972a4 */ /* 0x000fc4000f8e0204 */
[----:B------:R-:W-:Y:S02]  /*1640*/  @!UP0 UIADD3 UR8, UPT, UPT, UR8, -UR7, URZ ;  /* 0x8000000708088290 */ /* 0x000fe4000fffe0ff */
[----:B------:R-:W-:Y:S02]  /*1650*/  @!UP0 UIMAD UR6, UR9, UR6, UR7 ;  /* 0x00000006090682a4 */ /* 0x000fe4000f8e0207 */
[----:B------:R-:W-:Y:S02]  /*1660*/  @!UP0 UIMAD UR4, UR8, UR23, UR5 ;  /* 0x00000017080482a4 */ /* 0x000fe4000f8e0205 */
[----:B------:R-:W-:Y:S02]  /*1670*/  UIMAD UR25, UR24, UR11, UR25 ;  /* 0x0000000b181972a4 */ /* 0x000fe4000f8e0219 */
[----:B------:R-:W-:Y:S01]  /*1680*/  UIMAD UR30, UR4, UR14, UR30 ;  /* 0x0000000e041e72a4 */ /* 0x000fe2000f8e021e */
[----:B------:R-:W-:Y:S02]  /*1690*/  @!UP0 UMOV UR5, UR6 ;  /* 0x0000000600058c82 */ /* 0x000fe40008000000 */
[----:B------:R-:W-:-:S12]  /*16a0*/  UIMAD UR25, UR5, UR24, UR25 ;  /* 0x00000018051972a4 */ /* 0x000fd8000f8e0219 */
.L_x_19:
[----:B------:R-:W-:Y:S02]  /*16b0*/  UISETP.NE.AND UP1, UPT, UR26, 0x1, UPT ;  /* 0x000000011a00788c */ /* 0x000fe4000bf25270 */
[----:B------:R-:W-:Y:S02]  /*16c0*/  UISETP.NE.AND UP0, UPT, UR22, 0x2, UPT ;  /* 0x000000021600788c */ /* 0x000fe4000bf05270 */
[----:B------:R-:W-:-:S05]  /*16d0*/  ULOP3.LUT UR28, UR28, 0x1c00, URZ, 0xc0, !UPT ;  /* 0x00001c001c1c7892 */ /* 0x000fca000f8ec0ff */
[----:B------:R-:W-:Y:S07]  /*16e0*/  BRA.U UP1, `(.L_x_20) ;  /* 0x0000000101447547 */ /* 0x000fee000b800000 */
[----:B------:R-:W1:Y:S01]  /*16f0*/  LDCU.128 UR8, c[0x0][0xb10] ;  /* 0x00016200ff0877ac */ /* 0x000e620008000c00 */
[----:B------:R-:W2:Y:S01]  /*1700*/  LDCU UR12, c[0x0][0xb0c] ;  /* 0x00016180ff0c77ac */ /* 0x000ea20008000800 */
[----:B------:R-:W3:Y:S01]  /*1710*/  LDCU UR13, c[0x0][0xb20] ;  /* 0x00016400ff0d77ac */ /* 0x000ee20008000800 */
[----:B-1----:R-:W-:Y:S02]  /*1720*/  UIMAD.WIDE.U32 UR6, UR25, UR8, URZ ;  /* 0x00000008190672a5 */ /* 0x002fe4000f8e00ff */
[----:B------:R-:W-:Y:S02]  /*1730*/  UIMAD.WIDE.U32 UR4, UR30, UR11, URZ ;  /* 0x0000000b1e0472a5 */ /* 0x000fe4000f8e00ff */
[----:B--2---:R-:W-:Y:S02]  /*1740*/  UISETP.NE.AND UP2, UPT, UR12, 0x1, UPT ;  /* 0x000000010c00788c */ /* 0x004fe4000bf45270 */
[----:B------:R-:W-:Y:S01]  /*1750*/  UISETP.NE.AND UP1, UPT, UR10, 0x1, UPT ;  /* 0x000000010a00788c */ /* 0x000fe2000bf25270 */
[----:B------:R-:W-:-:S02]  /*1760*/  UMOV UR6, UR7 ;  /* 0x0000000700067c82 */ /* 0x000fc40008000000 */
[----:B------:R-:W-:Y:S01]  /*1770*/  UMOV UR4, UR5 ;  /* 0x0000000500047c82 */ /* 0x000fe20008000000 */
[----:B------:R-:W-:Y:S02]  /*1780*/  USHF.R.U32.HI UR6, URZ, UR9, UR6 ;  /* 0x00000009ff067299 */ /* 0x000fe40008011606 */
[----:B---3--:R-:W-:Y:S02]  /*1790*/  USHF.R.U32.HI UR4, URZ, UR13, UR4 ;  /* 0x0000000dff047299 */ /* 0x008fe40008011604 */
[----:B------:R-:W-:Y:S02]  /*17a0*/  USEL UR5, UR25, UR6, !UP2 ;  /* 0x0000000619057287 */ /* 0x000fe4000d000000 */
[----:B------:R-:W-:-:S04]  /*17b0*/  USEL UR4, UR30, UR4, !UP1 ;  /* 0x000000041e047287 */ /* 0x000fc8000c800000 */
[----:B------:R-:W-:Y:S02]  /*17c0*/  UIADD3 UR6, UPT, UPT, UR5, -UR4, URZ ;  /* 0x8000000405067290 */ /* 0x000fe4000fffe0ff */
[----:B------:R-:W-:Y:S02]  /*17d0*/  UIADD3 UR4, UPT, UPT, -UR5, UR4, URZ ;  /* 0x0000000405047290 */ /* 0x000fe4000fffe1ff */
[----:B------:R-:W-:Y:S02]  /*17e0*/  UIMAD UR30, UR6, UR10, UR30 ;  /* 0x0000000a061e72a4 */ /* 0x000fe4000f8e021e */
[----:B------:R-:W-:-:S12]  /*17f0*/  UIMAD UR25, UR4, UR12, UR25 ;  /* 0x0000000c041972a4 */ /* 0x000fd8000f8e0219 */
.L_x_20:
[----:B------:R-:W-:Y:S05]  /*1800*/  BRA.U !UP5, `(.L_x_21) ;  /* 0x000000010d0c7547 */ /* 0x000fea000b800000 */
[----:B------:R-:W-:Y:S01]  /*1810*/  UCGABAR_WAIT ;  /* 0x0000000000007dc7 */ /* 0x000fe20008000000 */
[----:B------:R-:W-:Y:S01]  /*1820*/  CCTL.IVALL ;  /* 0x00000000ff00798f */ /* 0x000fe20002000000 */
[----:B------:R-:W-:Y:S05]  /*1830*/  BRA `(.L_x_22) ;  /* 0x0000000000047947 */ /* 0x000fea0003800000 */
.L_x_21:
[----:B------:R-:W-:Y:S06]  /*1840*/  BAR.SYNC.DEFER_BLOCKING 0x0 ;  /* 0x0000000000007b1d */ /* 0x000fec0000010000 */
.L_x_22:
[----:B------:R-:W-:Y:S05]  /*1850*/  BRA.U UP0, `(.L_x_23) ;  /* 0x0000001500547547 */ /* 0x000fea000b800000 */
[----:B------:R-:W1:Y:S01]  /*1860*/  LDCU UR6, c[0x0][0x38c] ;  /* 0x00007180ff0677ac */ /* 0x000e620008000800 */
[----:B------:R-:W2:Y:S01]  /*1870*/  S2UR UR7, SR_CgaCtaId ;  /* 0x00000000000779c3 */ /* 0x000ea20000008800 */
[----:B------:R-:W-:Y:S01]  /*1880*/  PLOP3.LUT P1, PT, PT, PT, UP3, 0x80, 0x8 ;  /* 0x000000000008781c */ /* 0x000fe20003f2f038 */
[----:B------:R-:W-:Y:S01]  /*1890*/  IMAD.MOV.U32 R12, RZ, RZ, 0x1 ;  /* 0x00000001ff0c7424 */ /* 0x000fe200078e00ff */
[----:B------:R-:W-:Y:S01]  /*18a0*/  UMOV UR13, 0x400 ;  /* 0x00000400000d7882 */ /* 0x000fe20000000000 */
[----:B------:R-:W-:Y:S01]  /*18b0*/  UISETP.NE.AND UP1, UPT, UR22, URZ, UPT ;  /* 0x000000ff1600728c */ /* 0x000fe2000bf25270 */
[----:B------:R-:W-:Y:S02]  /*18c0*/  ISETP.EQ.OR P2, PT, R0, RZ, P3 ;  /* 0x000000ff0000720c */ /* 0x000fe40001f42670 */
[----:B------:R-:W-:Y:S02]  /*18d0*/  CS2R R10, SRZ ;  /* 0x00000000000a7805 */ /* 0x000fe4000001ff00 */
[----:B------:R-:W-:Y:S01]  /*18e0*/  PLOP3.LUT P1, PT, P1, PT, PT, 0x8, 0x80 ;  /* 0x000000000080781c */ /* 0x000fe20000f2e170 */
[----:B------:R-:W-:Y:S01]  /*18f0*/  IMAD.MOV.U32 R9, RZ, RZ, RZ ;  /* 0x000000ffff097224 */ /* 0x000fe200078e00ff */
[----:B------:R-:W3:Y:S01]  /*1900*/  LDCU UR41, c[0x0][0x370] ;  /* 0x00006e00ff2977ac */ /* 0x000ee20008000800 */
[----:B------:R-:W-:Y:S01]  /*1910*/  IMAD.MOV.U32 R8, RZ, RZ, 0x1 ;  /* 0x00000001ff087424 */ /* 0x000fe200078e00ff */
[----:B------:R-:W4:Y:S01]  /*1920*/  LDCU.64 UR26, c[0x0][0x348] ;  /* 0x00006900ff1a77ac */ /* 0x000f220008000a00 */
[----:B-1----:R-:W-:-:S02]  /*1930*/  UIADD3 UR5, UPT, UPT, UR6, 0x3f, URZ ;  /* 0x0000003f06057890 */ /* 0x002fc4000fffe0ff */
[----:B------:R-:W-:Y:S02]  /*1940*/  USHF.R.U32.HI UR45, URZ, 0x6, UR28 ;  /* 0x00000006ff2d7899 */ /* 0x000fe4000801161c */
[----:B------:R-:W-:Y:S02]  /*1950*/  USHF.R.S32.HI UR4, URZ, 0x1f, UR5 ;  /* 0x0000001fff047899 */ /* 0x000fe40008011405 */
[----:B------:R-:W-:Y:S02]  /*1960*/  UIADD3 UR46, UPT, UPT, UR6, 0x7e, URZ ;  /* 0x0000007e062e7890 */ /* 0x000fe4000fffe0ff */
[----:B------:R-:W-:Y:S02]  /*1970*/  ULEA.HI UR4, UR4, UR5, URZ, 0x6 ;  /* 0x0000000504047291 */ /* 0x000fe4000f8f30ff */
[----:B------:R-:W-:Y:S02]  /*1980*/  UIADD3 UR5, UPT, UPT, UR6, -0x1, URZ ;  /* 0xffffffff06057890 */ /* 0x000fe4000fffe0ff */
[----:B------:R-:W-:-:S02]  /*1990*/  USHF.R.S32.HI UR43, URZ, 0x6, UR4 ;  /* 0x00000006ff2b7899 */ /* 0x000fc40008011404 */
[----:B------:R-:W-:Y:S02]  /*19a0*/  UISETP.GE.U32.AND UP2, UPT, UR5, -0x7f, UPT ;  /* 0xffffff810500788c */ /* 0x000fe4000bf46070 */
[----:B------:R-:W-:Y:S02]  /*19b0*/  UISETP.LT.U32.AND UP0, UPT, UR43, 0x8, UPT ;  /* 0x000000082b00788c */ /* 0x000fe4000bf01070 */
[----:B--2---:R-:W-:Y:S02]  /*19c0*/  ULEA UR13, UR7, UR13, 0x18 ;  /* 0x0000000d070d7291 */ /* 0x004fe4000f8ec0ff */
[----:B------:R-:W-:Y:S02]  /*19d0*/  USEL UR42, UR43, 0x8, UP0 ;  /* 0x000000082b2a7887 */ /* 0x000fe40008000000 */
[----:B------:R-:W-:Y:S02]  /*19e0*/  ULEA UR29, UR28, UR13, 0x1 ;  /* 0x0000000d1c1d7291 */ /* 0x000fe4000f8e08ff */
[----:B------:R-:W-:-:S02]  /*19f0*/  UIADD3 UR21, UPT, UPT, UR42, -0x1, URZ ;  /* 0xffffffff2a157890 */ /* 0x000fc4000fffe0ff */
[----:B------:R-:W-:Y:S01]  /*1a00*/  @UP2 UIADD3 UR21, UPT, UPT, UR42, URZ, URZ ;  /* 0x000000ff2a152290 */ /* 0x000fe2000fffe0ff */
[----:B------:R-:W1:Y:S01]  /*1a10*/  LDCU UR39, c[0x0][0x374] ;  /* 0x00006e80ff2777ac */ /* 0x000e620008000800 */
[----:B------:R-:W-:Y:S02]  /*1a20*/  USEL UR24, UR37, 0x2, UP1 ;  /* 0x0000000225187887 */ /* 0x000fe40008800000 */
[----:B------:R-:W-:Y:S02]  /*1a30*/  UIADD3 UR29, UPT, UPT, UR29, 0x6400, URZ ;  /* 0x000064001d1d7890 */ /* 0x000fe4000fffe0ff */
[----:B------:R-:W-:Y:S02]  /*1a40*/  UIADD3 UR44, UPT, UPT, UR43, -UR42, URZ ;  /* 0x8000002a2b2c7290 */ /* 0x000fe4000fffe0ff */
[----:B------:R-:W-:Y:S01]  /*1a50*/  UIADD3 UR21, UPT, UPT, UR21, 0x1, URZ ;  /* 0x0000000115157890 */ /* 0x000fe2000fffe0ff */
[----:B---34-:R-:W-:-:S11]  /*1a60*/  UMOV UR5, URZ ;  /* 0x000000ff00057c82 */ /* 0x018fd60008000000 */
.L_x_43:
[----:B------:R-:W2:Y:S02]  /*1a70*/  S2UR UR4, SR_CgaCtaId ;  /* 0x00000000000479c3 */ /* 0x000ea40000008800 */
[----:B--2---:R-:W-:-:S09]  /*1a80*/  UISETP.NE.AND UP0, UPT, UR4, URZ, UPT ;  /* 0x000000ff0400728c */ /* 0x004fd2000bf05270 */
[----:B-1----:R-:W-:Y:S05]  /*1a90*/  BRA.U UP0, `(.L_x_24) ;  /* 0x0000000100287547 */ /* 0x002fea000b800000 */
[----:B------:R-:W-:Y:S02]  /*1aa0*/  LEA R0, R9, UR13, 0x3 ;  /* 0x0000000d09007c11 */ /* 0x000fe4000f8e18ff */
[----:B------:R-:W-:-:S04]  /*1ab0*/  SHF.L.U32 R3, R8, 0x1f, RZ ;  /* 0x0000001f08037819 */ /* 0x000fc800000006ff */
[----:B------:R-:W2:Y:S02]  /*1ac0*/  SYNCS.PHASECHK.TRANS64.TRYWAIT P0, [R0+URZ+0x130], R3 ;  /* 0x00013003000075a7 */ /* 0x000ea400080011ff */
[----:B--2---:R-:W-:Y:S05]  /*1ad0*/  @!P0 BRA `(.L_x_25) ;  /* 0x0000006400808947 */ /* 0x004fea0003800000 */
.L_x_127:
[----:B------:R3:W-:Y:S01]  /*1ae0*/  SYNCS.ARRIVE.TRANS64.A1T0 RZ, [R0+URZ+0x120], RZ ;  /* 0x000120ff00ff79a7 */ /* 0x0007e200081000ff */
[----:B------:R-:W-:-:S05]  /*1af0*/  VIADD R9, R9, 0x1 ;  /* 0x0000000109097836 */ /* 0x000fca0000000000 */
[----:B------:R-:W-:-:S04]  /*1b00*/  ISETP.NE.AND P0, PT, R9, 0x2, PT ;  /* 0x000000020900780c */ /* 0x000fc80003f05270 */
[----:B--2---:R-:W-:Y:S02]  /*1b10*/  SEL R3, RZ, 0x1, P0 ;  /* 0x00000001ff037807 */ /* 0x004fe40000000000 */
[----:B------:R-:W-:Y:S02]  /*1b20*/  SEL R9, R9, RZ, P0 ;  /* 0x000000ff09097207 */ /* 0x000fe40000000000 */
[----:B------:R-:W-:-:S07]  /*1b30*/  LOP3.LUT R8, R8, R3, RZ, 0x3c, !PT ;  /* 0x0000000308087212 */ /* 0x000fce00078e3cff */
.L_x_24:
[----:B------:R-:W-:Y:S01]  /*1b40*/  ULEA UR4, UR5, UR13, 0x3 ;  /* 0x0000000d05047291 */ /* 0x000fe2000f8e18ff */
[----:B---3--:R-:W-:Y:S01]  /*1b50*/  SHF.L.U32 R0, R12, 0x1f, RZ ;  /* 0x0000001f0c007819 */ /* 0x008fe200000006ff */
[----:B------:R-:W-:Y:S02]  /*1b60*/  UISETP.GE.U32.AND UP0, UPT, UR46, 0x7f, UPT ;  /* 0x0000007f2e00788c */ /* 0x000fe4000bf06070 */
[----:B------:R-:W-:Y:S02]  /*1b70*/  USHF.L.U32 UR11, UR30, 0x6, URZ ;  /* 0x000000061e0b7899 */ /* 0x000fe400080006ff */
[----:B------:R-:W-:Y:S01]  /*1b80*/  ULEA UR35, UR25, UR45, 0x7 ;  /* 0x0000002d19237291 */ /* 0x000fe2000f8e38ff */
[----:B------:R-:W-:Y:S02]  /*1b90*/  UMOV UR7, URZ ;  /* 0x000000ff00077c82 */ /* 0x000fe40008000000 */
[----:B------:R2:W3:Y:S02]  /*1ba0*/  SYNCS.PHASECHK.TRANS64.TRYWAIT P0, [UR4+0x40], R0 ;  /* 0x00004000ff0075a7 */ /* 0x0004e40008001104 */
[----:B------:R-:W-:Y:S07]  /*1bb0*/  BRA.U !UP0, `(.L_x_26) ;  /* 0x0000000108c07547 */ /* 0x000fee000b800000 */
[----:B------:R-:W-:Y:S01]  /*1bc0*/  UMOV UR6, URZ ;  /* 0x000000ff00067c82 */ /* 0x000fe20008000000 */
[----:B------:R-:W-:-:S05]  /*1bd0*/  UMOV UR4, UR5 ;  /* 0x0000000500047c82 */ /* 0x000fca0008000000 */
.L_x_32:
[----:B------:R-:W-:Y:S01]  /*1be0*/  ULEA UR33, UR4, UR13, 0x3 ;  /* 0x0000000d04217291 */ /* 0x000fe2000f8e18ff */
[----:B---3--:R-:W-:Y:S01]  /*1bf0*/  @!P3 MOV R2, 0x6000 ;  /* 0x000060000002b802 */ /* 0x008fe20000000f00 */
[----:B-1-3--:R-:W-:Y:S10]  /*1c00*/  @P0 BRA `(.L_x_27) ;  /* 0x00000000000c0947 */ /* 0x00aff40003800000 */
[----:B------:R-:W-:-:S04]  /*1c10*/  SHF.L.U32 R3, R12, 0x1f, RZ ;  /* 0x0000001f0c037819 */ /* 0x000fc800000006ff */
[----:B------:R-:W3:Y:S02]  /*1c20*/  SYNCS.PHASECHK.TRANS64.TRYWAIT P0, [UR33+0x40], R3 ;  /* 0x00004003ff0075a7 */ /* 0x000ee40008001121 */
[----:B---3--:R-:W-:Y:S05]  /*1c30*/  @!P0 BRA `(.L_x_28) ;  /* 0x00000064003c8947 */ /* 0x008fea0003800000 */
.L_x_27:
[----:B------:R3:W-:Y:S01]  /*1c40*/  @!P3 SYNCS.ARRIVE.TRANS64 RZ, [UR33], R2 ;  /* 0x00000002ffffb9a7 */ /* 0x0007e20008000021 */
[----:B------:R-:W-:-:S04]  /*1c50*/  ULOP3.LUT UR5, UR24, 0x2, URZ, 0xfc, !UPT ;  /* 0x0000000218057892 */ /* 0x000fc8000f8efcff */
[----:B------:R-:W-:-:S09]  /*1c60*/  UISETP.NE.AND UP0, UPT, UR5, 0x2, UPT ;  /* 0x000000020500788c */ /* 0x000fd2000bf05270 */
[----:B------:R-:W-:Y:S05]  /*1c70*/  BRA.U UP0, `(.L_x_29) ;  /* 0x0000000100047547 */ /* 0x000fea000b800000 */
[----:B-1----:R-:W-:Y:S05]  /*1c80*/  BPT.TRAP 0x1 ;  /* 0x000000040000795c */ /* 0x002fea0000300000 */
.L_x_29:
[----:B------:R-:W-:Y:S04]  /*1c90*/  BSSY.RECONVERGENT B0, `(.L_x_30) ;  /* 0x0000003000007945 */ /* 0x000fe80003800200 */
[----:B------:R-:W-:Y:S05]  /*1ca0*/  @P2 BRA `(.L_x_31) ;  /* 0x0000000000042947 */ /* 0x000fea0003800000 */
[----:B-1----:R-:W-:Y:S05]  /*1cb0*/  BPT.TRAP 0x1 ;  /* 0x000000040000795c */ /* 0x002fea0000300000 */
.L_x_31:
[----:B-1----:R-:W-:Y:S05]  /*1cc0*/  BSYNC.RECONVERGENT B0 ;  /* 0x0000000000007941 */ /* 0x002fea0003800200 */
.L_x_30:
[----:B------:R-:W-:Y:S02]  /*1cd0*/  UIADD3 UR5, UPT, UPT, UR4, 0x1, URZ ;  /* 0x0000000104057890 */ /* 0x000fe4000fffe0ff */
[----:B------:R-:W-:Y:S02]  /*1ce0*/  UIADD3 UR16, UP1, UPT, UR26, 0x80, URZ ;  /* 0x000000801a107890 */ /* 0x000fe4000ff3e0ff */
[----:B------:R-:W-:Y:S02]  /*1cf0*/  UISETP.NE.AND UP0, UPT, UR5, 0x8, UPT ;  /* 0x000000080500788c */ /* 0x000fe4000bf05270 */
[----:B------:R-:W-:Y:S02]  /*1d00*/  USHF.L.U32 UR34, UR6, 0x6, URZ ;  /* 0x0000000606227899 */ /* 0x000fe400080006ff */
[----:B------:R-:W-:Y:S02]  /*1d10*/  USEL UR8, URZ, 0x1, UP0 ;  /* 0x00000001ff087887 */ /* 0x000fe40008000000 */
[----:B------:R-:W-:-:S02]  /*1d20*/  USEL UR5, UR5, URZ, UP0 ;  /* 0x000000ff05057287 */ /* 0x000fc40008000000 */
[----:B------:R-:W-:Y:S02]  /*1d30*/  UIADD3 UR14, UP0, UPT, UR26, 0x180, URZ ;  /* 0x000001801a0e7890 */ /* 0x000fe4000ff1e0ff */
[----:B------:R-:W-:Y:S01]  /*1d40*/  LOP3.LUT R12, R12, UR8, RZ, 0x3c, !PT ;  /* 0x000000080c0c7c12 */ /* 0x000fe2000f8e3cff */
[----:B------:R-:W-:Y:S02]  /*1d50*/  USHF.L.U32 UR8, UR4, 0xd, URZ ;  /* 0x0000000d04087899 */ /* 0x000fe400080006ff */
[----:B------:R-:W-:Y:S01]  /*1d60*/  ULEA UR7, UR5, UR13, 0x3 ;  /* 0x0000000d05077291 */ /* 0x000fe2000f8e18ff */
[----:B--2---:R-:W-:Y:S01]  /*1d70*/  SHF.L.U32 R0, R12, 0x1f, RZ ;  /* 0x0000001f0c007819 */ /* 0x004fe200000006ff */
[----:B------:R-:W-:Y:S02]  /*1d80*/  ULOP3.LUT UR4, UR8, UR28, URZ, 0xfc, !UPT ;  /* 0x0000001c08047292 */ /* 0x000fe4000f8efcff */
[----:B------:R-:W-:Y:S02]  /*1d90*/  UIADD3.X UR17, UPT, UPT, URZ, UR27, URZ, UP1, !UPT ;  /* 0x0000001bff117290 */ /* 0x000fe40008ffe4ff */
[----:B------:R-:W-:-:S02]  /*1da0*/  ULEA UR4, UR4, UR13, 0x1 ;  /* 0x0000000d04047291 */ /* 0x000fc4000f8e08ff */
[----:B------:R-:W-:Y:S01]  /*1db0*/  UIADD3 UR8, UPT, UPT, UR13, 0x26400, UR8 ;  /* 0x000264000d087890 */ /* 0x000fe2000fffe008 */
[----:B------:R4:W1:Y:S01]  /*1dc0*/  SYNCS.PHASECHK.TRANS64.TRYWAIT P0, [UR7+0x40], R0 ;  /* 0x00004000ff0075a7 */ /* 0x0008620008001107 */
[----:B------:R-:W-:Y:S02]  /*1dd0*/  UIADD3 UR32, UPT, UPT, UR4, 0x6400, URZ ;  /* 0x0000640004207890 */ /* 0x000fe4000fffe0ff */
[----:B------:R-:W-:Y:S01]  /*1de0*/  UIADD3.X UR15, UPT, UPT, URZ, UR27, URZ, UP0, !UPT ;  /* 0x0000001bff0f7290 */ /* 0x000fe200087fe4ff */
[----:B------:R-:W-:Y:S01]  /*1df0*/  UMOV UR7, 0xff0000 ;  /* 0x00ff000000077882 */ /* 0x000fe20000000000 */
[----:B------:R-:W-:Y:S01]  /*1e00*/  UMOV UR18, 0x0 ;  /* 0x0000000000127882 */ /* 0x000fe20000000000 */
[----:B------:R-:W-:Y:S01]  /*1e10*/  UMOV UR19, 0x10000000 ;  /* 0x1000000000137882 */ /* 0x000fe20000000000 */
[----:B------:R-:W-:Y:S01]  /*1e20*/  UMOV UR12, UR36 ;  /* 0x00000024000c7c82 */ /* 0x000fe20008000000 */
[----:B------:R-:W-:Y:S01]  /*1e30*/  UMOV UR9, UR33 ;  /* 0x0000002100097c82 */ /* 0x000fe20008000000 */
[----:B------:R-:W-:Y:S01]  /*1e40*/  UMOV UR10, UR34 ;  /* 0x00000022000a7c82 */ /* 0x000fe20008000000 */
[----:B------:R2:W-:Y:S01]  /*1e50*/  UTMALDG.3D.MULTICAST [UR32], [UR16], UR7, desc[UR18] ;  /* 0x00001220100073b4 */ /* 0x0005e20008011807 */
[----:B------:R-:W-:Y:S01]  /*1e60*/  UIADD3 UR6, UPT, UPT, UR6, 0x1, URZ ;  /* 0x0000000106067890 */ /* 0x000fe2000fffe0ff */
[----:B------:R-:W-:-:S03]  /*1e70*/  UMOV UR4, UR5 ;  /* 0x0000000500047c82 */ /* 0x000fc60008000000 */
[----:B------:R-:W-:Y:S01]  /*1e80*/  UISETP.NE.AND UP0, UPT, UR6, UR21, UPT ;  /* 0x000000150600728c */ /* 0x000fe2000bf05270 */
[----:B------:R4:W-:Y:S01]  /*1e90*/  UTMALDG.3D [UR8], [UR14], desc[UR18] ;  /* 0x000012080e0075b4 */ /* 0x0009e20008011000 */
[----:B--2---:R-:W-:-:S07]  /*1ea0*/  UMOV UR7, UR21 ;  /* 0x0000001500077c82 */ /* 0x004fce0008000000 */
[----:B----4-:R-:W-:Y:S05]  /*1eb0*/  BRA.U UP0, `(.L_x_32) ;  /* 0xfffffffd00487547 */ /* 0x010fea000b83ffff */
.L_x_26:
[----:B------:R-:W-:Y:S01]  /*1ec0*/  ULEA UR4, UR5, UR13, 0x3 ;  /* 0x0000000d05047291 */ /* 0x000fe2000f8e18ff */
[----:B--2---:R-:W-:Y:S01]  /*1ed0*/  SHF.L.U32 R0, R12, 0x1f, RZ ;  /* 0x0000001f0c007819 */ /* 0x004fe200000006ff */
[----:B------:R-:W-:Y:S01]  /*1ee0*/  @!P1 SYNCS.ARRIVE.TRANS64.A1T0 RZ, [UR13+0xb8], RZ ;  /* 0x0000b8ffffff99a7 */ /* 0x000fe2000810000d */
[----:B------:R-:W-:-:S06]  /*1ef0*/  UISETP.GT.AND UP0, UPT, UR43, UR42, UPT ;  /* 0x0000002a2b00728c */ /* 0x000fcc000bf04270 */
[----:B-1-3--:R1:W2:Y:S03]  /*1f00*/  SYNCS.PHASECHK.TRANS64.TRYWAIT P0, [UR4+0x40], R0 ;  /* 0x00004000ff0075a7 */ /* 0x00a2a60008001104 */
[----:B------:R-:W-:Y:S05]  /*1f10*/  BRA.U !UP0, `(.L_x_33) ;  /* 0x0000000108bc7547 */ /* 0x000fea000b800000 */
[----:B------:R-:W-:Y:S01]  /*1f20*/  UIADD3 UR25, UPT, UPT, UR44, UR7, URZ ;  /* 0x000000072c197290 */ /* 0x000fe2000fffe0ff */
[----:B------:R-:W-:-:S11]  /*1f30*/  UMOV UR4, UR5 ;  /* 0x0000000500047c82 */ /* 0x000fd60008000000 */
.L_x_39:
[----:B------:R-:W-:Y:S01]  /*1f40*/  ULEA UR17, UR4, UR13, 0x3 ;  /* 0x0000000d04117291 */ /* 0x000fe2000f8e18ff */
[----:B--2---:R-:W-:Y:S01]  /*1f50*/  @!P3 MOV R2, 0x6000 ;  /* 0x000060000002b802 */ /* 0x004fe20000000f00 */
[----:B--2-4-:R-:W-:Y:S10]  /*1f60*/  @P0 BRA `(.L_x_34) ;  /* 0x00000000000c0947 */ /* 0x014ff40003800000 */
[----:B------:R-:W-:-:S04]  /*1f70*/  SHF.L.U32 R3, R12, 0x1f, RZ ;  /* 0x0000001f0c037819 */ /* 0x000fc800000006ff */
[----:B------:R-:W2:Y:S02]  /*1f80*/  SYNCS.PHASECHK.TRANS64.TRYWAIT P0, [UR17+0x40], R3 ;  /* 0x00004003ff0075a7 */ /* 0x000ea40008001111 */
[----:B--2---:R-:W-:Y:S05]  /*1f90*/  @!P0 BRA `(.L_x_35) ;  /* 0x00000060007c8947 */ /* 0x004fea0003800000 */
.L_x_34:
[----:B------:R2:W-:Y:S01]  /*1fa0*/  @!P3 SYNCS.ARRIVE.TRANS64 RZ, [UR17], R2 ;  /* 0x00000002ffffb9a7 */ /* 0x0005e20008000011 */
[----:B------:R-:W-:-:S04]  /*1fb0*/  ULOP3.LUT UR5, UR24, 0x2, URZ, 0xfc, !UPT ;  /* 0x0000000218057892 */ /* 0x000fc8000f8efcff */
[----:B------:R-:W-:-:S09]  /*1fc0*/  UISETP.NE.AND UP0, UPT, UR5, 0x2, UPT ;  /* 0x000000020500788c */ /* 0x000fd2000bf05270 */
[----:B------:R-:W-:Y:S05]  /*1fd0*/  BRA.U UP0, `(.L_x_36) ;  /* 0x0000000100047547 */ /* 0x000fea000b800000 */
[----:B------:R-:W-:Y:S05]  /*1fe0*/  BPT.TRAP 0x1 ;  /* 0x000000040000795c */ /* 0x000fea0000300000 */
.L_x_36:
[----:B------:R-:W-:Y:S04]  /*1ff0*/  BSSY.RECONVERGENT B0, `(.L_x_37) ;  /* 0x0000003000007945 */ /* 0x000fe80003800200 */
[----:B------:R-:W-:Y:S05]  /*2000*/  @P2 BRA `(.L_x_38) ;  /* 0x0000000000042947 */ /* 0x000fea0003800000 */
[----:B------:R-:W-:Y:S05]  /*2010*/  BPT.TRAP 0x1 ;  /* 0x000000040000795c */ /* 0x000fea0000300000 */
.L_x_38:
[----:B------:R-:W-:Y:S05]  /*2020*/  BSYNC.RECONVERGENT B0 ;  /* 0x0000000000007941 */ /* 0x000fea0003800200 */
.L_x_37:
        /* <DEDUP_REMOVED lines=8> */
[----:B------:R-:W-:Y:S02]  /*20b0*/  ULEA UR6, UR5, UR13, 0x3 ;  /* 0x0000000d05067291 */ /* 0x000fe4000f8e18ff */
[----:B------:R-:W-:Y:S01]  /*20c0*/  ULEA UR8, UR4, UR13, 0xd ;  /* 0x0000000d04087291 */ /* 0x000fe2000f8e68ff */
[----:B-1----:R-:W-:Y:S01]  /*20d0*/  SHF.L.U32 R0, R12, 0x1f, RZ ;  /* 0x0000001f0c007819 */ /* 0x002fe200000006ff */
[----:B------:R-:W-:Y:S02]  /*20e0*/  ULEA UR16, UR4, UR29, 0xe ;  /* 0x0000001d04107291 */ /* 0x000fe4000f8e70ff */
[----:B------:R-:W-:Y:S02]  /*20f0*/  UIADD3.X UR15, UPT, UPT, URZ, UR27, URZ, UP1, !UPT ;  /* 0x0000001bff0f7290 */ /* 0x000fe40008ffe4ff */
[----:B------:R-:W-:Y:S01]  /*2100*/  UIADD3 UR8, UPT, UPT, UR8, 0x26400, URZ ;  /* 0x0002640008087890 */ /* 0x000fe2000fffe0ff */
[----:B------:R3:W4:Y:S01]  /*2110*/  SYNCS.PHASECHK.TRANS64.TRYWAIT P0, [UR6+0x40], R0 ;  /* 0x00004000ff0075a7 */ /* 0x0007220008001106 */
[----:B------:R-:W-:Y:S01]  /*2120*/  UIADD3.X UR23, UPT, UPT, URZ, UR27, URZ, UP0, !UPT ;  /* 0x0000001bff177290 */ /* 0x000fe200087fe4ff */
[----:B------:R-:W-:Y:S01]  /*2130*/  UMOV UR6, 0xff0000 ;  /* 0x00ff000000067882 */ /* 0x000fe20000000000 */
[----:B------:R-:W-:Y:S01]  /*2140*/  UMOV UR30, 0x0 ;  /* 0x00000000001e7882 */ /* 0x000fe20000000000 */
[----:B------:R-:W-:Y:S01]  /*2150*/  UMOV UR31, 0x10000000 ;  /* 0x10000000001f7882 */ /* 0x000fe20000000000 */
[----:B------:R-:W-:Y:S01]  /*2160*/  UMOV UR19, UR35 ;  /* 0x0000002300137c82 */ /* 0x000fe20008000000 */
[----:B------:R-:W-:Y:S01]  /*2170*/  UMOV UR20, UR36 ;  /* 0x0000002400147c82 */ /* 0x000fe20008000000 */
[----:B------:R-:W-:Y:S01]  /*2180*/  UMOV UR12, UR36 ;  /* 0x00000024000c7c82 */ /* 0x000fe20008000000 */
[----:B------:R-:W-:Y:S01]  /*2190*/  UMOV UR9, UR17 ;  /* 0x0000001100097c82 */ /* 0x000fe20008000000 */
[----:B------:R-:W-:Y:S01]  /*21a0*/  UMOV UR10, UR18 ;  /* 0x00000012000a7c82 */ /* 0x000fe20008000000 */
[----:B------:R3:W-:Y:S01]  /*21b0*/  UTMALDG.3D.MULTICAST [UR16], [UR14], UR6, desc[UR30] ;  /* 0x00001e100e0073b4 */ /* 0x0007e20008011806 */
[----:B------:R-:W-:Y:S01]  /*21c0*/  UIADD3 UR7, UPT, UPT, UR7, 0x1, URZ ;  /* 0x0000000107077890 */ /* 0x000fe2000fffe0ff */
[----:B------:R-:W-:-:S03]  /*21d0*/  UMOV UR4, UR5 ;  /* 0x0000000500047c82 */ /* 0x000fc60008000000 */
[----:B------:R-:W-:Y:S01]  /*21e0*/  UISETP.NE.AND UP0, UPT, UR7, UR25, UPT ;  /* 0x000000190700728c */ /* 0x000fe2000bf05270 */
[----:B------:R3:W-:Y:S08]  /*21f0*/  UTMALDG.3D [UR8], [UR22], desc[UR30] ;  /* 0x00001e08160075b4 */ /* 0x0007f00008011000 */
[----:B---3--:R-:W-:Y:S05]  /*2200*/  BRA.U UP0, `(.L_x_39) ;  /* 0xfffffffd004c7547 */ /* 0x008fea000b83ffff */
.L_x_33:
[C---:B------:R-:W-:Y:S01]  /*2210*/  LEA R3, R11.reuse, UR13, 0x3 ;  /* 0x0000000d0b037c11 */ /* 0x040fe2000f8e18ff */
[----:B------:R-:W-:Y:S01]  /*2220*/  NOP ;  /* 0x0000000000007918 */ /* 0x000fe20000000000 */
[----:B-1----:R-:W-:Y:S02]  /*2230*/  SHF.L.U32 R0, R10, 0x1f, RZ ;  /* 0x0000001f0a007819 */ /* 0x002fe400000006ff */
[----:B------:R-:W-:Y:S02]  /*2240*/  LEA R5, R11, UR13, 0x4 ;  /* 0x0000000d0b057c11 */ /* 0x000fe4000f8e20ff */
[----:B--2-4-:R-:W1:Y:S02]  /*2250*/  SYNCS.PHASECHK.TRANS64.TRYWAIT P0, [R3+URZ+0xc0], R0 ;  /* 0x0000c000030075a7 */ /* 0x014e6400080011ff */
[----:B-1----:R-:W-:Y:S05]  /*2260*/  @!P0 BRA `(.L_x_40) ;  /* 0x0000005c00e08947 */ /* 0x002fea0003800000 */
.L_x_130:
[----:B------:R-:W2:Y:S01]  /*2270*/  LDS.128 R4, [R5+0x150] ;  /* 0x0001500005047984 */ /* 0x000ea20000000c00 */
[----:B------:R-:W-:Y:S01]  /*2280*/  UISETP.GE.AND UP0, UPT, UR40, 0x1, UPT ;  /* 0x000000012800788c */ /* 0x000fe2000bf06270 */
[----:B------:R-:W-:Y:S01]  /*2290*/  @!PT LDS RZ, [RZ] ;  /* 0x00000000fffff984 */ /* 0x000fe20000000800 */
[----:B------:R-:W-:Y:S01]  /*22a0*/  @!PT LDS RZ, [RZ] ;  /* 0x00000000fffff984 */ /* 0x000fe20000000800 */
[----:B------:R-:W-:Y:S01]  /*22b0*/  @!PT LDS RZ, [RZ] ;  /* 0x00000000fffff984 */ /* 0x000fe20000000800 */
[----:B------:R-:W-:Y:S01]  /*22c0*/  @!PT LDS RZ, [RZ] ;  /* 0x00000000fffff984 */ /* 0x000fe20000000800 */
[----:B------:R3:W-:Y:S06]  /*22d0*/  MEMBAR.ALL.CTA ;  /* 0x0000000000007992 */ /* 0x0007ec0000008000 */
[----:B---3--:R-:W3:Y:S01]  /*22e0*/  FENCE.VIEW.ASYNC.S ;  /* 0x00000000000073c6 */ /* 0x008ee20000000000 */
[----:B--2---:R-:W-:-:S13]  /*22f0*/  LOP3.LUT P0, RZ, R6, 0x1, RZ, 0xc0, !PT ;  /* 0x0000000106ff7812 */ /* 0x004fda000780c0ff */
[----:B---3--:R-:W-:Y:S01]  /*2300*/  VOTEU.ANY UP1, P0 ;  /* 0x0000000000ff7886 */ /* 0x008fe20000020100 */
[----:B------:R-:W-:-:S13]  /*2310*/  PLOP3.LUT P0, PT, PT, PT, UP1, 0x80, 0x8 ;  /* 0x000000000008781c */ /* 0x000fda0003f0f018 */
[----:B-1----:R-:W-:Y:S02]  /*2320*/  @P0 LOP3.LUT R0, R5, 0xffff, RZ, 0xc0, !PT ;  /* 0x0000ffff05000812 */ /* 0x002fe400078ec0ff */
[----:B------:R-:W-:Y:S02]  /*2330*/  @P0 MOV R2, R4 ;  /* 0x0000000400020202 */ /* 0x000fe40000000f00 */
[----:B------:R-:W-:Y:S01]  /*2340*/  @P0 R2UR UR6, R0 ;  /* 0x00000000000602ca */ /* 0x000fe200000e0000 */
[----:B------:R-:W-:Y:S01]  /*2350*/  VIADD R0, R3, 0xd0 ;  /* 0x000000d003007836 */ /* 0x000fe20000000000 */
[----:B------:R-:W-:Y:S02]  /*2360*/  @P0 SHF.R.U32.HI R4, RZ, 0x10, R5 ;  /* 0x00000010ff040819 */ /* 0x000fe40000011605 */
[----:B------:R-:W-:Y:S02]  /*2370*/  @P0 R2UR UR7, R2 ;  /* 0x00000000020702ca */ /* 0x000fe400000e0000 */
[----:B------:R-:W-:-:S02]  /*2380*/  PRMT R0, RZ, 0x654, R0 ;  /* 0x00000654ff007816 */ /* 0x000fc40000000000 */
[----:B------:R-:W-:Y:S02]  /*2390*/  @P0 R2UR UR4, R4 ;  /* 0x00000000040402ca */ /* 0x000fe400000e0000 */
[----:B------:R1:W-:Y:S03]  /*23a0*/  SYNCS.ARRIVE.TRANS64.RED.A1T0 RZ, [R0+URZ], RZ ;  /* 0x000000ff00ff79a7 */ /* 0x0003e600081004ff */
[----:B------:R-:W-:-:S04]  /*23b0*/  @UP1 UMOV UR37, UR6 ;  /* 0x0000000600251c82 */ /* 0x000fc80008000000 */
[----:B------:R-:W-:-:S04]  /*23c0*/  @UP1 UMOV UR38, UR7 ;  /* 0x0000000700261c82 */ /* 0x000fc80008000000 */
[----:B------:R-:W-:Y:S01]  /*23d0*/  @UP1 UMOV UR36, UR4 ;  /* 0x0000000400241c82 */ /* 0x000fe20008000000 */
[----:B------:R-:W-:Y:S05]  /*23e0*/  BRA.U !UP0, `(.L_x_41) ;  /* 0x0000000108d47547 */ /* 0x000fea000b800000 */
[----:B------:R-:W2:Y:S01]  /*23f0*/  LDCU.128 UR16, c[0x0][0xb10] ;  /* 0x00016200ff1077ac */ /* 0x000ea20008000c00 */
[----:B------:R-:W3:Y:S01]  /*2400*/  LDCU UR12, c[0x0][0xb20] ;  /* 0x00016400ff0c77ac */ /* 0x000ee20008000800 */
[----:B------:R-:W4:Y:S01]  /*2410*/  LDCU UR20, c[0x0][0xb0c] ;  /* 0x00016180ff1477ac */ /* 0x000f220008000800 */
[----:B------:R-:W1:Y:S01]  /*2420*/  LDCU.64 UR8, c[0x0][0xb28] ;  /* 0x00016500ff0877ac */ /* 0x000e620008000a00 */
[----:B------:R-:W-:Y:S02]  /*2430*/  UISETP.NE.AND UP3, UPT, UR40, 0x1, UPT ;  /* 0x000000012800788c */ /* 0x000fe4000bf65270 */
[----:B--2---:R-:W-:Y:S02]  /*2440*/  UIMAD.WIDE.U32 UR10, UR39, UR19, URZ ;  /* 0x00000013270a72a5 */ /* 0x004fe4000f8e00ff */
[----:B------:R-:W-:Y:S02]  /*2450*/  UIMAD.WIDE.U32 UR6, UR41, UR16, URZ ;  /* 0x00000010290672a5 */ /* 0x000fe4000f8e00ff */
[----:B------:R-:W-:-:S02]  /*2460*/  UISETP.NE.AND UP0, UPT, UR18, 0x1, UPT ;  /* 0x000000011200788c */ /* 0x000fc4000bf05270 */
[----:B------:R-:W-:Y:S01]  /*2470*/  UIMAD.WIDE.U32 UR22, UR37, UR19, URZ ;  /* 0x00000013251672a5 */ /* 0x000fe2000f8e00ff */
[----:B------:R-:W-:Y:S02]  /*2480*/  UMOV UR10, UR11 ;  /* 0x0000000b000a7c82 */ /* 0x000fe40008000000 */
[----:B------:R-:W-:Y:S01]  /*2490*/  UMOV UR6, UR7 ;  /* 0x0000000700067c82 */ /* 0x000fe20008000000 */
[----:B---3--:R-:W-:Y:S02]  /*24a0*/  USHF.R.U32.HI UR10, URZ, UR12, UR10 ;  /* 0x0000000cff0a7299 */ /* 0x008fe4000801160a */
[----:B------:R-:W-:Y:S02]  /*24b0*/  USHF.R.U32.HI UR7, URZ, UR17, UR6 ;  /* 0x00000011ff077299 */ /* 0x000fe40008011606 */
[----:B----4-:R-:W-:Y:S02]  /*24c0*/  UISETP.NE.AND UP2, UPT, UR20, 0x1, UPT ;  /* 0x000000011400788c */ /* 0x010fe4000bf45270 */
[----:B------:R-:W-:-:S02]  /*24d0*/  USEL UR6, UR39, UR10, !UP0 ;  /* 0x0000000a27067287 */ /* 0x000fc4000c000000 */
[----:B------:R-:W-:Y:S02]  /*24e0*/  USEL UR7, UR41, UR7, !UP2 ;  /* 0x0000000729077287 */ /* 0x000fe4000d000000 */
[----:B-1----:R-:W-:Y:S01]  /*24f0*/  UIMAD.WIDE.U32 UR10, UR6, UR8, URZ ;  /* 0x00000008060a72a5 */ /* 0x002fe2000f8e00ff */
[----:B------:R-:W-:Y:S01]  /*2500*/  UMOV UR4, UR23 ;  /* 0x0000001700047c82 */ /* 0x000fe20008000000 */
[----:B------:R-:W-:Y:S02]  /*2510*/  UIMAD.WIDE.U32 UR14, UR38, UR16, URZ ;  /* 0x00000010260e72a5 */ /* 0x000fe4000f8e00ff */
[----:B------:R-:W-:-:S03]  /*2520*/  UIMAD.WIDE.U32 UR22, UR7, UR8, URZ ;  /* 0x00000008071672a5 */ /* 0x000fc6000f8e00ff */
[----:B------:R-:W-:Y:S01]  /*2530*/  UMOV UR10, UR11 ;  /* 0x0000000b000a7c82 */ /* 0x000fe20008000000 */
[----:B------:R-:W-:Y:S02]  /*2540*/  USHF.R.U32.HI UR4, URZ, UR12, UR4 ;  /* 0x0000000cff047299 */ /* 0x000fe40008011604 */
[----:B------:R-:W-:Y:S01]  /*2550*/  @UP3 USHF.R.U32.HI UR6, URZ, UR9, UR10 ;  /* 0x00000009ff063299 */ /* 0x000fe2000801160a */
[----:B------:R-:W-:Y:S01]  /*2560*/  UMOV UR14, UR15 ;  /* 0x0000000f000e7c82 */ /* 0x000fe20008000000 */
[----:B------:R-:W-:Y:S01]  /*2570*/  UMOV UR22, UR23 ;  /* 0x0000001700167c82 */ /* 0x000fe20008000000 */
[----:B------:R-:W-:Y:S02]  /*2580*/  USHF.R.U32.HI UR17, URZ, UR17, UR14 ;  /* 0x00000011ff117299 */ /* 0x000fe4000801160e */
[----:B------:R-:W-:Y:S02]  /*2590*/  USEL UR4, UR37, UR4, !UP0 ;  /* 0x0000000425047287 */ /* 0x000fe4000c000000 */
[----:B------:R-:W-:-:S02]  /*25a0*/  @UP3 USHF.R.U32.HI UR7, URZ, UR9, UR22 ;  /* 0x00000009ff073299 */ /* 0x000fc40008011616 */
[----:B------:R-:W-:Y:S02]  /*25b0*/  UIMAD UR10, UR40, UR6, URZ ;  /* 0x00000006280a72a4 */ /* 0x000fe4000f8e02ff */
[----:B------:R-:W-:Y:S02]  /*25c0*/  USEL UR6, UR38, UR17, !UP2 ;  /* 0x0000001126067287 */ /* 0x000fe4000d000000 */
[----:B------:R-:W-:Y:S02]  /*25d0*/  UIMAD UR12, UR40, UR7, URZ ;  /* 0x00000007280c72a4 */ /* 0x000fe4000f8e02ff */
[----:B------:R-:W-:Y:S02]  /*25e0*/  UISETP.GE.AND UP0, UPT, UR4, UR10, UPT ;  /* 0x0000000a0400728c */ /* 0x000fe4000bf06270 */
[----:B------:R-:W-:Y:S02]  /*25f0*/  UIMAD.WIDE.U32 UR10, UR4, UR8, URZ ;  /* 0x00000008040a72a5 */ /* 0x000fe4000f8e00ff */
[----:B------:R-:W-:-:S02]  /*2600*/  UISETP.GE.OR UP0, UPT, UR6, UR12, UP0 ;  /* 0x0000000c0600728c */ /* 0x000fc40008706670 */
        /* <DEDUP_REMOVED lines=19> */
.L_x_41:
[----:B------:R-:W2:Y:S02]  /*2740*/  LDCU UR4, c[0x0][0xb30] ;  /* 0x00016600ff0477ac */ /* 0x000ea40008000800 */
[----:B--2---:R-:W-:-:S09]  /*2750*/  UISETP.NE.AND UP0, UPT, UR4, 0x1, UPT ;  /* 0x000000010400788c */ /* 0x004fd2000bf05270 */
[----:B------:R-:W-:Y:S05]  /*2760*/  BRA.U UP0, `(.L_x_42) ;  /* 0x0000000100447547 */ /* 0x000fea000b800000 */
[----:B------:R-:W2:Y:S01]  /*2770*/  LDCU.128 UR16, c[0x0][0xb10] ;  /* 0x00016200ff1077ac */ /* 0x000ea20008000c00 */
[----:B------:R-:W3:Y:S01]  /*2780*/  LDCU UR10, c[0x0][0xb0c] ;  /* 0x00016180ff0a77ac */ /* 0x000ee20008000800 */
[----:B------:R-:W4:Y:S01]  /*2790*/  LDCU UR11, c[0x0][0xb20] ;  /* 0x00016400ff0b77ac */ /* 0x000f220008000800 */
[----:B--2---:R-:W-:Y:S02]  /*27a0*/  UIMAD.WIDE.U32 UR8, UR38, UR16, URZ ;  /* 0x00000010260872a5 */ /* 0x004fe4000f8e00ff */
[----:B------:R-:W-:Y:S02]  /*27b0*/  UIMAD.WIDE.U32 UR6, UR37, UR19, URZ ;  /* 0x00000013250672a5 */ /* 0x000fe4000f8e00ff */
[----:B---3--:R-:W-:Y:S02]  /*27c0*/  UISETP.NE.AND UP2, UPT, UR10, 0x1, UPT ;  /* 0x000000010a00788c */ /* 0x008fe4000bf45270 */
[----:B------:R-:W-:Y:S01]  /*27d0*/  UISETP.NE.AND UP0, UPT, UR18, 0x1, UPT ;  /* 0x000000011200788c */ /* 0x000fe2000bf05270 */
[----:B------:R-:W-:-:S02]  /*27e0*/  UMOV UR8, UR9 ;  /* 0x0000000900087c82 */ /* 0x000fc40008000000 */
[----:B------:R-:W-:Y:S01]  /*27f0*/  UMOV UR4, UR7 ;  /* 0x0000000700047c82 */ /* 0x000fe20008000000 */
[----:B------:R-:W-:Y:S02]  /*2800*/  USHF.R.U32.HI UR17, URZ, UR17, UR8 ;  /* 0x00000011ff117299 */ /* 0x000fe40008011608 */
[----:B----4-:R-:W-:Y:S02]  /*2810*/  USHF.R.U32.HI UR4, URZ, UR11, UR4 ;  /* 0x0000000bff047299 */ /* 0x010fe40008011604 */
[----:B------:R-:W-:Y:S02]  /*2820*/  USEL UR6, UR38, UR17, !UP2 ;  /* 0x0000001126067287 */ /* 0x000fe4000d000000 */
[----:B------:R-:W-:-:S04]  /*2830*/  USEL UR4, UR37, UR4, !UP0 ;  /* 0x0000000425047287 */ /* 0x000fc8000c000000 */
[----:B------:R-:W-:Y:S02]  /*2840*/  UIADD3 UR7, UPT, UPT, UR6, -UR4, URZ ;  /* 0x8000000406077290 */ /* 0x000fe4000fffe0ff */
[----:B------:R-:W-:Y:S02]  /*2850*/  UIADD3 UR4, UPT, UPT, -UR6, UR4, URZ ;  /* 0x0000000406047290 */ /* 0x000fe4000fffe1ff */
[----:B------:R-:W-:Y:S02]  /*2860*/  UIMAD UR37, UR7, UR18, UR37 ;  /* 0x00000012072572a4 */ /* 0x000fe4000f8e0225 */
[----:B------:R-:W-:-:S12]  /*2870*/  UIMAD UR38, UR4, UR10, UR38 ;  /* 0x0000000a042672a4 */ /* 0x000fd8000f8e0226 */
.L_x_42:
[----:B------:R-:W-:Y:S01]  /*2880*/  VIADD R11, R11, 0x1 ;  /* 0x000000010b0b7836 */ /* 0x000fe20000000000 */
[----:B------:R-:W-:Y:S02]  /*2890*/  R2UR UR6, R87 ;  /* 0x00000000570672ca */ /* 0x000fe400000e0000 */
[----:B------:R-:W-:Y:S02]  /*28a0*/  R2UR UR4, R86 ;  /* 0x00000000560472ca */ /* 0x000fe400000e0000 */
[C---:B------:R-:W-:Y:S02]  /*28b0*/  ISETP.NE.AND P0, PT, R11.reuse, 0x2, PT ;  /* 0x000000020b00780c */ /* 0x040fe40003f05270 */
[----:B------:R-:W-:Y:S02]  /*28c0*/  PLOP3.LUT P1, PT, PT, PT, PT, 0x80, 0x8 ;  /* 0x000000000008781c */ /* 0x000fe40003f2f070 */
[----:B------:R-:W-:Y:S02]  /*28d0*/  SEL R3, RZ, 0x1, P0 ;  /* 0x00000001ff037807 */ /* 0x000fe40000000000 */
[----:B------:R-:W-:-:S02]  /*28e0*/  SEL R11, R11, RZ, P0 ;  /* 0x000000ff0b0b7207 */ /* 0x000fc40000000000 */
[----:B------:R-:W-:Y:S01]  /*28f0*/  LOP3.LUT R10, R10, R3, RZ, 0x3c, !PT ;  /* 0x000000030a0a7212 */ /* 0x000fe200078e3cff */
[----:B------:R-:W-:Y:S02]  /*2900*/  UIADD3 UR25, UPT, UPT, UR38, UR6, URZ ;  /* 0x0000000626197290 */ /* 0x000fe4000fffe0ff */
[----:B------:R-:W-:Y:S01]  /*2910*/  UIADD3 UR30, UPT, UPT, UR37, UR4, URZ ;  /* 0x00000004251e7290 */ /* 0x000fe2000fffe0ff */
[----:B------:R-:W-:Y:S11]  /*2920*/  BRA.U UP1, `(.L_x_43) ;  /* 0xfffffff101507547 */ /* 0x000ff6000b83ffff */
[----:B------:R-:W-:Y:S01]  /*2930*/  UIADD3 UR13, UPT, UPT, UR13, 0x40, URZ ;  /* 0x000000400d0d7890 */ /* 0x000fe2000fffe0ff */
[----:B------:R-:W-:-:S03]  /*2940*/  SHF.L.U32 R3, R12, 0x1f, RZ ;  /* 0x0000001f0c037819 */ /* 0x000fc600000006ff */
[----:B------:R-:W-:-:S09]  /*2950*/  ULEA UR4, UR5, UR13, 0x3 ;  /* 0x0000000d05047291 */ /* 0x000fd2000f8e18ff */
[----:B------:R-:W2:Y:S02]  /*2960*/  SYNCS.PHASECHK.TRANS64.TRYWAIT P0, [UR4], R3 ;  /* 0x00000003ff0075a7 */ /* 0x000ea40008001104 */
[----:B--2---:R-:W-:Y:S05]  /*2970*/  @!P0 BRA `(.L_x_44) ;  /* 0x0000005800308947 */ /* 0x004fea0003800000 */
.L_x_132:
[----:B------:R-:W-:-:S04]  /*2980*/  UIADD3 UR4, UPT, UPT, UR5, 0x1, URZ ;  /* 0x0000000105047890 */ /* 0x000fc8000fffe0ff */
[----:B------:R-:W-:-:S04]  /*2990*/  UISETP.NE.AND UP0, UPT, UR4, 0x8, UPT ;  /* 0x000000080400788c */ /* 0x000fc8000bf05270 */
[----:B------:R-:W-:Y:S02]  /*29a0*/  USEL UR6, URZ, 0x1, UP0 ;  /* 0x00000001ff067887 */ /* 0x000fe40008000000 */
[----:B------:R-:W-:-:S04]  /*29b0*/  USEL UR4, UR4, URZ, UP0 ;  /* 0x000000ff04047287 */ /* 0x000fc80008000000 */
[----:B------:R-:W-:Y:S01]  /*29c0*/  ULEA UR5, UR4, UR13, 0x3 ;  /* 0x0000000d04057291 */ /* 0x000fe2000f8e18ff */
[----:B------:R-:W-:-:S04]  /*29d0*/  LOP3.LUT R2, R12, UR6, RZ, 0x3c, !PT ;  /* 0x000000060c027c12 */ /* 0x000fc8000f8e3cff */
[----:B-1----:R-:W-:-:S04]  /*29e0*/  SHF.L.U32 R3, R2, 0x1f, RZ ;  /* 0x0000001f02037819 */ /* 0x002fc800000006ff */
[----:B------:R-:W1:Y:S02]  /*29f0*/  SYNCS.PHASECHK.TRANS64.TRYWAIT P0, [UR5], R3 ;  /* 0x00000003ff0075a7 */ /* 0x000e640008001105 */
[----:B-1----:R-:W-:Y:S05]  /*2a00*/  @!P0 BRA `(.L_x_45) ;  /* 0x0000005800248947 */ /* 0x002fea0003800000 */
.L_x_134:
        /* <DEDUP_REMOVED lines=9> */
.L_x_136:
        /* <DEDUP_REMOVED lines=9> */
.L_x_138:
        /* <DEDUP_REMOVED lines=9> */
.L_x_140:
        /* <DEDUP_REMOVED lines=9> */
.L_x_142:
        /* <DEDUP_REMOVED lines=9> */
.L_x_144:
[----:B------:R-:W-:-:S04]  /*2ce0*/  UIADD3 UR4, UPT, UPT, UR4, 0x1, URZ ;  /* 0x0000000104047890 */ /* 0x000fc8000fffe0ff */
[----:B------:R-:W-:-:S04]  /*2cf0*/  UISETP.NE.AND UP0, UPT, UR4, 0x8, UPT ;  /* 0x000000080400788c */ /* 0x000fc8000bf05270 */
[----:B------:R-:W-:Y:S02]  /*2d00*/  USEL UR5, URZ, 0x1, UP0 ;  /* 0x00000001ff057887 */ /* 0x000fe40008000000 */
[----:B------:R-:W-:-:S04]  /*2d10*/  USEL UR4, UR4, URZ, UP0 ;  /* 0x000000ff04047287 */ /* 0x000fc80008000000 */
[----:B------:R-:W-:Y:S01]  /*2d20*/  ULEA UR4, UR4, UR13, 0x3 ;  /* 0x0000000d04047291 */ /* 0x000fe2000f8e18ff */
[----:B-1----:R-:W-:-:S04]  /*2d30*/  LOP3.LUT R3, R2, UR5, RZ, 0x3c, !PT ;  /* 0x0000000502037c12 */ /* 0x002fc8000f8e3cff */
[----:B------:R-:W-:Y:S01]  /*2d40*/  SHF.L.U32 R3, R3, 0x1f, RZ ;  /* 0x0000001f03037819 */ /* 0x000fe200000006ff */
[----:B------:R-:W-:-:S07]  /*2d50*/  IMAD.U32 R0, RZ, RZ, UR4 ;  /* 0x00000004ff007e24 */ /* 0x000fce000f8e00ff */
.L_x_51:
[----:B-1----:R1:W2:Y:S02]  /*2d60*/  SYNCS.PHASECHK.TRANS64.TRYWAIT P0, [R0+URZ], R3 ;  /* 0x00000003000075a7 */ /* 0x0022a400080011ff */
[----:B--2---:R-:W-:Y:S05]  /*2d70*/  @!P0 NANOSLEEP.SYNCS 0x989680 ;  /* 0x009896800000895d */ /* 0x004fea0003900000 */
[----:B------:R-:W2:Y:S02]  /*2d80*/  @!P0 SYNCS.PHASECHK.TRANS64 P0, [R0+URZ], R3 ;  /* 0x00000003000085a7 */ /* 0x000ea400080010ff */
[----:B--2---:R-:W-:Y:S05]  /*2d90*/  @P0 EXIT ;  /* 0x000000000000094d */ /* 0x004fea0003800000 */
[----:B------:R-:W-:Y:S05]  /*2da0*/  BRA `(.L_x_51) ;  /* 0xfffffffc00ec7947 */ /* 0x000fea000383ffff */
.L_x_23:
[----:B------:R-:W1:Y:S02]  /*2db0*/  S2UR UR4, SR_CgaCtaId ;  /* 0x00000000000479c3 */ /* 0x000e640000008800 */
[----:B-1----:R-:W-:-:S04]  /*2dc0*/  UISETP.NE.AND UP0, UPT, UR4, URZ, UPT ;  /* 0x000000ff0400728c */ /* 0x002fc8000bf05270 */
[----:B------:R-:W-:-:S09]  /*2dd0*/  UISETP.NE.OR UP0, UPT, UR22, 0x1, UP0 ;  /* 0x000000011600788c */ /* 0x000fd20008705670 */
[----:B------:R-:W-:Y:S05]  /*2de0*/  BRA.U UP0, `(.L_x_52) ;  /* 0x00000005004c7547 */ /* 0x000fea000b800000 */
[----:B------:R-:W1:Y:S01]  /*2df0*/  S2UR UR5, SR_CgaCtaId ;  /* 0x00000000000579c3 */ /* 0x000e620000008800 */
[----:B------:R-:W-:Y:S01]  /*2e00*/  UMOV UR4, 0x400 ;  /* 0x0000040000047882 */ /* 0x000fe20000000000 */
[----:B------:R-:W-:Y:S01]  /*2e10*/  ISETP.GE.U32.AND P2, PT, R0, 0x8, PT ;  /* 0x000000080000780c */ /* 0x000fe20003f46070 */
[----:B------:R-:W-:Y:S01]  /*2e20*/  IMAD.MOV.U32 R12, RZ, RZ, 0x1 ;  /* 0x00000001ff0c7424 */ /* 0x000fe200078e00ff */
[----:B------:R-:W-:Y:S02]  /*2e30*/  CS2R R10, SRZ ;  /* 0x00000000000a7805 */ /* 0x000fe4000001ff00 */
[----:B------:R-:W-:Y:S01]  /*2e40*/  CS2R R8, SRZ ;  /* 0x0000000000087805 */ /* 0x000fe2000001ff00 */
[----:B-1----:R-:W-:-:S03]  /*2e50*/  ULEA UR6, UR5, UR4, 0x18 ;  /* 0x0000000405067291 */ /* 0x002fc6000f8ec0ff */
[----:B------:R-:W-:-:S09]  /*2e60*/  UMOV UR5, URZ ;  /* 0x000000ff00057c82 */ /* 0x000fd20008000000 */
.L_x_56:
[----:B------:R-:W-:Y:S02]  /*2e70*/  LEA R2, R8, UR6, 0x3 ;  /* 0x0000000608027c11 */ /* 0x000fe4000f8e18ff */
[----:B------:R-:W-:-:S03]  /*2e80*/  SHF.L.U32 R5, R9, 0x1f, RZ ;  /* 0x0000001f09057819 */ /* 0x000fc600000006ff */
[----:B------:R-:W-:Y:S01]  /*2e90*/  VIADD R4, R2, 0x130 ;  /* 0x0000013002047836 */ /* 0x000fe20000000000 */
[----:B------:R-:W1:Y:S02]  /*2ea0*/  SYNCS.PHASECHK.TRANS64.TRYWAIT P0, [R2+URZ+0x120], R5 ;  /* 0x00012005020075a7 */ /* 0x000e6400080011ff */
[----:B-1----:R-:W-:Y:S05]  /*2eb0*/  @!P0 BRA `(.L_x_53) ;  /* 0x0000005400888947 */ /* 0x002fea0003800000 */
.L_x_145:
[----:B------:R-:W-:Y:S01]  /*2ec0*/  ULEA UR4, UR5, UR6, 0x3 ;  /* 0x0000000605047291 */ /* 0x000fe2000f8e18ff */
[----:B------:R-:W-:Y:S02]  /*2ed0*/  PRMT R4, RZ, 0x654, R4 ;  /* 0x00000654ff047816 */ /* 0x000fe40000000004 */
[----:B-1----:R-:W-:Y:S01]  /*2ee0*/  SHF.L.U32 R5, R12, 0x1f, RZ ;  /* 0x0000001f0c057819 */ /* 0x002fe200000006ff */
[----:B------:R-:W-:Y:S01]  /*2ef0*/  UIADD3 UR7, UPT, UPT, UR4, 0xc0, URZ ;  /* 0x000000c004077890 */ /* 0x000fe2000fffe0ff */
[----:B------:R1:W-:Y:S05]  /*2f00*/  SYNCS.ARRIVE.TRANS64.RED.A1T0 RZ, [R4+URZ], RZ ;  /* 0x000000ff04ff79a7 */ /* 0x0003ea00081004ff */
[----:B------:R-:W-:Y:S01]  /*2f10*/  IMAD.U32 R7, RZ, RZ, UR7 ;  /* 0x00000007ff077e24 */ /* 0x000fe2000f8e00ff */
[----:B------:R-:W2:Y:S04]  /*2f20*/  SYNCS.PHASECHK.TRANS64.TRYWAIT P0, [UR4+0xd0], R5 ;  /* 0x0000d005ff0075a7 */ /* 0x000ea80008001104 */
[----:B------:R-:W-:Y:S01]  /*2f30*/  PRMT R6, R0, 0x654, R7 ;  /* 0x0000065400067816 */ /* 0x000fe20000000007 */
[----:B-1----:R-:W-:Y:S01]  /*2f40*/  @!P2 IMAD.MOV.U32 R4, RZ, RZ, 0x10 ;  /* 0x00000010ff04a424 */ /* 0x002fe200078e00ff */
[----:B--2---:R-:W-:Y:S06]  /*2f50*/  @!P0 BRA `(.L_x_54) ;  /* 0x0000005400748947 */ /* 0x004fec0003800000 */
.L_x_147:
[----:B------:R-:W-:Y:S01]  /*2f60*/  ULEA UR8, UR5, UR6, 0x4 ;  /* 0x0000000605087291 */ /* 0x000fe2000f8e20ff */
[----:B------:R-:W-:Y:S01]  /*2f70*/  SEL R3, R6, R3, !P2 ;  /* 0x0000000306037207 */ /* 0x000fe20005000000 */
[----:B------:R-:W-:Y:S01]  /*2f80*/  UIADD3 UR9, UPT, UPT, UR4, 0xc0, URZ ;  /* 0x000000c004097890 */ /* 0x000fe2000fffe0ff */
[----:B-1----:R-:W-:Y:S01]  /*2f90*/  LEA R2, R11, UR6, 0x3 ;  /* 0x000000060b027c11 */ /* 0x002fe2000f8e18ff */
[----:B------:R-:W-:Y:S01]  /*2fa0*/  UIADD3 UR8, UPT, UPT, UR8, 0x150, URZ ;  /* 0x0000015008087890 */ /* 0x000fe2000fffe0ff */
[----:B------:R-:W-:Y:S01]  /*2fb0*/  SHF.L.U32 R5, R10, 0x1f, RZ ;  /* 0x0000001f0a057819 */ /* 0x000fe200000006ff */
[----:B------:R1:W-:Y:S01]  /*2fc0*/  @!P2 SYNCS.ARRIVE.TRANS64.RED RZ, [R3+URZ], R4 ;  /* 0x0000000403ffa9a7 */ /* 0x0003e200080004ff */
[----:B------:R-:W-:Y:S01]  /*2fd0*/  UIADD3 UR4, UPT, UPT, UR5, 0x1, URZ ;  /* 0x0000000105047890 */ /* 0x000fe2000fffe0ff */
[----:B------:R-:W-:-:S03]  /*2fe0*/  VIADD R8, R8, 0x1 ;  /* 0x0000000108087836 */ /* 0x000fc60000000000 */
[----:B------:R-:W-:Y:S02]  /*2ff0*/  UISETP.NE.AND UP0, UPT, UR4, 0x2, UPT ;  /* 0x000000020400788c */ /* 0x000fe4000bf05270 */
[----:B------:R-:W-:Y:S06]  /*3000*/  UGETNEXTWORKID.BROADCAST [UR8], [UR9] ;  /* 0x00000000080073ca */ /* 0x000fec0008000100 */
[----:B------:R-:W-:Y:S01]  /*3010*/  USEL UR7, URZ, 0x1, UP0 ;  /* 0x00000001ff077887 */ /* 0x000fe20008000000 */
[----:B------:R-:W-:Y:S01]  /*3020*/  ISETP.NE.AND P0, PT, R8, 0x2, PT ;  /* 0x000000020800780c */ /* 0x000fe20003f05270 */
[----:B------:R-:W-:Y:S01]  /*3030*/  USEL UR5, UR4, URZ, UP0 ;  /* 0x000000ff04057287 */ /* 0x000fe20008000000 */
[----:B------:R-:W2:Y:S03]  /*3040*/  SYNCS.PHASECHK.TRANS64.TRYWAIT P1, [R2+URZ+0xc0], R5 ;  /* 0x0000c005020075a7 */ /* 0x000ea600080211ff */
[----:B------:R-:W-:Y:S01]  /*3050*/  LOP3.LUT R12, R12, UR7, RZ, 0x3c, !PT ;  /* 0x000000070c0c7c12 */ /* 0x000fe2000f8e3cff */
[----:B-12---:R-:W-:Y:S07]  /*3060*/  @!P1 BRA `(.L_x_55) ;  /* 0x0000005400489947 */ /* 0x006fee0003800000 */
.L_x_148:
[C---:B------:R-:W-:Y:S01]  /*3070*/  LEA R4, R11.reuse, UR6, 0x4 ;  /* 0x000000060b047c11 */ /* 0x040fe2000f8e20ff */
[----:B-1----:R-:W-:Y:S01]  /*3080*/  VIADD R2, R2, 0xd0 ;  /* 0x000000d002027836 */ /* 0x002fe20000000000 */
[----:B------:R-:W-:Y:S01]  /*3090*/  SEL R8, R8, RZ, P0 ;  /* 0x000000ff08087207 */ /* 0x000fe20000000000 */
[----:B------:R-:W-:-:S03]  /*30a0*/  VIADD R11, R11, 0x1 ;  /* 0x000000010b0b7836 */ /* 0x000fc60000000000 */
[----:B------:R-:W1:Y:S01]  /*30b0*/  LDS.128 R4, [R4+0x150] ;  /* 0x0001500004047984 */ /* 0x000e620000000c00 */
[----:B------:R-:W-:Y:S02]  /*30c0*/  PRMT R2, RZ, 0x654, R2 ;  /* 0x00000654ff027816 */ /* 0x000fe40000000002 */
[C---:B------:R-:W-:Y:S01]  /*30d0*/  ISETP.NE.AND P1, PT, R11.reuse, 0x2, PT ;  /* 0x000000020b00780c */ /* 0x040fe20003f25270 */
[----:B------:R-:W-:Y:S01]  /*30e0*/  @!PT LDS RZ, [RZ] ;  /* 0x00000000fffff984 */ /* 0x000fe20000000800 */
[----:B------:R-:W-:Y:S01]  /*30f0*/  @!PT LDS RZ, [RZ] ;  /* 0x00000000fffff984 */ /* 0x000fe20000000800 */
[----:B------:R-:W-:Y:S01]  /*3100*/  @!PT LDS RZ, [RZ] ;  /* 0x00000000fffff984 */ /* 0x000fe20000000800 */
[----:B------:R-:W-:Y:S01]  /*3110*/  @!PT LDS RZ, [RZ] ;  /* 0x00000000fffff984 */ /* 0x000fe20000000800 */
[----:B------:R2:W-:Y:S06]  /*3120*/  MEMBAR.ALL.CTA ;  /* 0x0000000000007992 */ /* 0x0005ec0000008000 */
[----:B--2---:R-:W2:Y:S01]  /*3130*/  FENCE.VIEW.ASYNC.S ;  /* 0x00000000000073c6 */ /* 0x004ea20000000000 */
[----:B------:R-:W-:Y:S01]  /*3140*/  SEL R11, R11, RZ, P1 ;  /* 0x000000ff0b0b7207 */ /* 0x000fe20000800000 */
[----:B--2---:R2:W-:Y:S01]  /*3150*/  SYNCS.ARRIVE.TRANS64.RED.A1T0 RZ, [R2+URZ], RZ ;  /* 0x000000ff02ff79a7 */ /* 0x0045e200081004ff */
[----:B-1----:R-:W-:-:S02]  /*3160*/  LOP3.LUT P3, RZ, R6, 0x1, RZ, 0xc0, !PT ;  /* 0x0000000106ff7812 */ /* 0x002fc4000786c0ff */
[----:B------:R-:W-:-:S04]  /*3170*/  SEL R5, RZ, 0x1, P1 ;  /* 0x00000001ff057807 */ /* 0x000fc80000800000 */
[----:B------:R-:W-:Y:S02]  /*3180*/  LOP3.LUT R10, R10, R5, RZ, 0x3c, !PT ;  /* 0x000000050a0a7212 */ /* 0x000fe400078e3cff */
[----:B--2---:R-:W-:-:S04]  /*3190*/  SEL R2, RZ, 0x1, P0 ;  /* 0x00000001ff027807 */ /* 0x004fc80000000000 */
[----:B------:R-:W-:Y:S01]  /*31a0*/  LOP3.LUT R9, R9, R2, RZ, 0x3c, !PT ;  /* 0x0000000209097212 */ /* 0x000fe200078e3cff */
[----:B------:R-:W-:Y:S06]  /*31b0*/  @P3 BRA `(.L_x_56) ;  /* 0xfffffffc002c3947 */ /* 0x000fec000383ffff */
[----:B------:R-:W-:Y:S01]  /*31c0*/  ULEA UR4, UR5, UR6, 0x3 ;  /* 0x0000000605047291 */ /* 0x000fe2000f8e18ff */
[----:B------:R-:W-:-:S08]  /*31d0*/  SHF.L.U32 R3, R12, 0x1f, RZ ;  /* 0x0000001f0c037819 */ /* 0x000fd000000006ff */
[----:B------:R-:W1:Y:S02]  /*31e0*/  SYNCS.PHASECHK.TRANS64 P0, [UR4+0xd0], R3 ;  /* 0x0000d003ff0075a7 */ /* 0x000e640008001004 */
[----:B-1----:R-:W-:Y:S05]  /*31f0*/  @P0 BRA `(.L_x_57) ;  /* 0x0000000000080947 */ /* 0x002fea0003800000 */
[----:B------:R-:W1:Y:S02]  /*3200*/  SYNCS.PHASECHK.TRANS64.TRYWAIT P0, [UR4+0xd0], R3 ;  /* 0x0000d003ff0075a7 */ /* 0x000e640008001104 */
[----:B-1----:R-:W-:Y:S05]  /*3210*/  @!P0 BRA `(.L_x_58) ;  /* 0x0000005000f08947 */ /* 0x002fea0003800000 */
.L_x_57:
[----:B------:R-:W-:-:S04]  /*3220*/  UIADD3 UR7, UPT, UPT, UR5, 0x1, URZ ;  /* 0x0000000105077890 */ /* 0x000fc8000fffe0ff */
[----:B------:R-:W-:-:S04]  /*3230*/  UISETP.NE.AND UP0, UPT, UR7, 0x2, UPT ;  /* 0x000000020700788c */ /* 0x000fc8000bf05270 */
[----:B------:R-:W-:Y:S02]  /*3240*/  USEL UR8, URZ, 0x1, UP0 ;  /* 0x00000001ff087887 */ /* 0x000fe40008000000 */
[----:B------:R-:W-:-:S04]  /*3250*/  USEL UR7, UR7, URZ, UP0 ;  /* 0x000000ff07077287 */ /* 0x000fc80008000000 */
[----:B------:R-:W-:Y:S01]  /*3260*/  ULEA UR7, UR7, UR6, 0x3 ;  /* 0x0000000607077291 */ /* 0x000fe2000f8e18ff */
[----:B-1----:R-:W-:-:S04]  /*3270*/  LOP3.LUT R3, R12, UR8, RZ, 0x3c, !PT ;  /* 0x000000080c037c12 */ /* 0x002fc8000f8e3cff */
[----:B------:R-:W-:-:S04]  /*3280*/  SHF.L.U32 R0, R3, 0x1f, RZ ;  /* 0x0000001f03007819 */ /* 0x000fc800000006ff */
[----:B------:R-:W1:Y:S02]  /*3290*/  SYNCS.PHASECHK.TRANS64 P0, [UR7+0xd0], R0 ;  /* 0x0000d000ff0075a7 */ /* 0x000e640008001007 */
[----:B-1----:R-:W-:Y:S05]  /*32a0*/  @P0 EXIT ;  /* 0x000000000000094d */ /* 0x002fea0003800000 */
[----:B------:R-:W-:Y:S02]  /*32b0*/  SHF.L.U32 R3, R3, 0x1f, RZ ;  /* 0x0000001f03037819 */ /* 0x000fe400000006ff */
[----:B------:R-:W-:-:S07]  /*32c0*/  MOV R0, UR7 ;  /* 0x0000000700007c02 */ /* 0x000fce0008000f00 */
.L_x_59:
[----:B-1----:R1:W2:Y:S02]  /*32d0*/  SYNCS.PHASECHK.TRANS64.TRYWAIT P0, [R0+URZ+0xd0], R3 ;  /* 0x0000d003000075a7 */ /* 0x0022a400080011ff */
[----:B--2---:R-:W-:Y:S05]  /*32e0*/  @!P0 NANOSLEEP.SYNCS 0x989680 ;  /* 0x009896800000895d */ /* 0x004fea0003900000 */
[----:B------:R-:W2:Y:S02]  /*32f0*/  @!P0 SYNCS.PHASECHK.TRANS64 P0, [R0+URZ+0xd0], R3 ;  /* 0x0000d003000085a7 */ /* 0x000ea400080010ff */
[----:B--2---:R-:W-:Y:S05]  /*3300*/  @P0 EXIT ;  /* 0x000000000000094d */ /* 0x004fea0003800000 */
[----:B------:R-:W-:Y:S05]  /*3310*/  BRA `(.L_x_59) ;  /* 0xfffffffc00ec7947 */ /* 0x000fea000383ffff */
.L_x_52:
[----:B------:R-:W-:Y:S05]  /*3320*/  BRA.U UP4, `(.L_x_60) ;  /* 0x0000000d04c07547 */ /* 0x000fea000b800000 */
[----:B------:R-:W1:Y:S01]  /*3330*/  S2UR UR7, SR_CgaCtaId ;  /* 0x00000000000779c3 */ /* 0x000e620000008800 */
[----:B------:R-:W-:Y:S01]  /*3340*/  UMOV UR4, 0x40 ;  /* 0x0000004000047882 */ /* 0x000fe20000000000 */
[----:B------:R-:W-:Y:S01]  /*3350*/  NOP ;  /* 0x0000000000007918 */ /* 0x000fe20000000000 */
[----:B------:R-:W-:Y:S01]  /*3360*/  UMOV UR6, 0x400 ;  /* 0x0000040000067882 */ /* 0x000fe20000000000 */
[----:B-1----:R-:W-:Y:S02]  /*3370*/  ULEA UR5, UR7, UR4, 0x18 ;  /* 0x0000000407057291 */ /* 0x002fe4000f8ec0ff */
[----:B------:R-:W-:-:S07]  /*3380*/  ULEA UR6, UR7, UR6, 0x18 ;  /* 0x0000000607067291 */ /* 0x000fce000f8ec0ff */
[----:B------:R-:W1:Y:S02]  /*3390*/  LDS.U8 R0, [UR5+0x1c] ;  /* 0x00001c05ff007984 */ /* 0x000e640008000000 */
[----:B-1----:R-:W-:-:S13]  /*33a0*/  ISETP.NE.AND P0, PT, R0, RZ, PT ;  /* 0x000000ff0000720c */ /* 0x002fda0003f05270 */
[----:B------:R-:W-:Y:S05]  /*33b0*/  @P0 BRA `(.L_x_61) ;  /* 0x0000000000580947 */ /* 0x000fea0003800000 */
[----:B------:R-:W-:-:S13]  /*33c0*/  ELECT P0, URZ, PT ;  /* 0x0000000000ff782f */ /* 0x000fda0003800000 */
[----:B------:R-:W-:Y:S05]  /*33d0*/  @!P0 BRA `(.L_x_62) ;  /* 0x0000000000608947 */ /* 0x000fea0003800000 */
[----:B------:R-:W-:Y:S01]  /*33e0*/  UMOV UR4, 0x10 ;  /* 0x0000001000047882 */ /* 0x000fe20000000000 */
[----:B------:R-:W-:Y:S01]  /*33f0*/  HFMA2 R0, -RZ, RZ, 0, 5.9604644775390625e-08 ;  /* 0x00000001ff007431 */ /* 0x000fe200000001ff */
[----:B------:R-:W-:-:S03]  /*3400*/  MOV R3, 0xffff ;  /* 0x0000ffff00037802 */ /* 0x000fc60000000f00 */
[----:B------:R-:W-:Y:S04]  /*3410*/  DEPBAR.LE SB1, 0x36 ;  /* 0x00009d800000791a */ /* 0x000fe80000000000 */
[----:B------:R-:W1:Y:S02]  /*3420*/  UTCATOMSWS.FIND_AND_SET.ALIGN UP0, UR4, UR4 ;  /* 0x00000004000475e3 */ /* 0x000e640008000800 */
[----:B-1----:R-:W-:Y:S01]  /*3430*/  MOV R4, UR4 ;  /* 0x0000000400047c02 */ /* 0x002fe20008000f00 */
[----:B------:R-:W-:Y:S06]  /*3440*/  BRA.U UP0, `(.L_x_63) ;  /* 0x0000000100187547 */ /* 0x000fec000b800000 */
.L_x_64:
[----:B------:R-:W-:Y:S05]  /*3450*/  NANOSLEEP 0x64 ;  /* 0x000000640000795d */ /* 0x000fea0003800000 */
[----:B------:R-:W-:-:S05]  /*3460*/  UMOV UR4, 0x10 ;  /* 0x0000001000047882 */ /* 0x000fca0000000000 */
[----:B------:R-:W-:Y:S04]  /*3470*/  DEPBAR.LE SB1, 0x36 ;  /* 0x00009d800000791a */ /* 0x000fe80000000000 */
[----:B------:R-:W1:Y:S02]  /*3480*/  UTCATOMSWS.FIND_AND_SET.ALIGN UP0, UR4, UR4 ;  /* 0x00000004000475e3 */ /* 0x000e640008000800 */
[----:B-1----:R-:W-:Y:S01]  /*3490*/  MOV R4, UR4 ;  /* 0x0000000400047c02 */ /* 0x002fe20008000f00 */
[----:B------:R-:W-:Y:S05]  /*34a0*/  BRA.U !UP0, `(.L_x_64) ;  /* 0xfffffffd08e87547 */ /* 0x000fea000b83ffff */
.L_x_63:
[-C--:B------:R-:W-:Y:S02]  /*34b0*/  SHF.L.U32 R3, R3, R4.reuse, RZ ;  /* 0x0000000403037219 */ /* 0x080fe400000006ff */
[----:B------:R-:W-:Y:S01]  /*34c0*/  SHF.L.U32 R0, R0, R4, RZ ;  /* 0x0000000400007219 */ /* 0x000fe200000006ff */
[----:B------:R-:W-:Y:S02]  /*34d0*/  IMAD.SHL.U32 R4, R4, 0x20, RZ ;  /* 0x0000002004047824 */ /* 0x000fe400078e00ff */
[----:B------:R1:W-:Y:S04]  /*34e0*/  ATOMS.OR RZ, [UR5+0x14], R3 ;  /* 0x00001403ffff798c */ /* 0x0003e8000b000005 */
[----:B------:R1:W-:Y:S04]  /*34f0*/  ATOMS.OR RZ, [UR5+0x18], R0 ;  /* 0x00001800ffff798c */ /* 0x0003e8000b000005 */
[----:B------:R1:W-:Y:S01]  /*3500*/  STS [UR6+0x170], R4 ;  /* 0x00017004ff007988 */ /* 0x0003e20008000806 */
[----:B------:R-:W-:Y:S05]  /*3510*/  BRA `(.L_x_62) ;  /* 0x0000000000107947 */ /* 0x000fea0003800000 */
.L_x_61:
[----:B------:R-:W-:Y:S02]  /*3520*/  MOV R0, 0xffffffff ;  /* 0xffffffff00007802 */ /* 0x000fe40000000f00 */
[----:B------:R-:W-:-:S03]  /*3530*/  MOV R4, 0x3560 ;  /* 0x0000356000047802 */ /* 0x000fc60000000f00 */
[----:B------:R1:W-:Y:S04]  /*3540*/  STS [UR6+0x170], R0 ;  /* 0x00017000ff007988 */ /* 0x0003e80008000806 */
[----:B-1---5:R-:W-:Y:S05]  /*3550*/  CALL.REL.NOINC `($__internal_1_$__cuda_sm10x_tcgen05_guardrail_trap_phase_invalid_during_alloc) ;  /* 0x0000005400c47944 */ /* 0x022fea0003c00000 */
.L_x_62:
[----:B------:R-:W-:Y:S05]  /*3560*/  WARPSYNC.ALL ;  /* 0x0000000000007948 */ /* 0x000fea0003800000 */
[----:B------:R-:W2:Y:S01]  /*3570*/  S2UR UR4, SR_CgaCtaId ;  /* 0x00000000000479c3 */ /* 0x000ea20000008800 */
[----:B------:R-:W-:Y:S01]  /*3580*/  UMOV UR26, 0x400 ;  /* 0x00000400001a7882 */ /* 0x000fe20000000000 */
[----:B------:R-:W-:-:S06]  /*3590*/  NOP ;  /* 0x0000000000007918 */ /* 0x000fcc0000000000 */
[----:B------:R-:W-:Y:S06]  /*35a0*/  BAR.ARV 0x6, 0xa0 ;  /* 0x0182800000007b1d */ /* 0x000fec0000002000 */
[----:B------:R-:W3:Y:S01]  /*35b0*/  LDCU UR5, c[0x0][0x38c] ;  /* 0x00007180ff0577ac */ /* 0x000ee20008000800 */
[----:B------:R-:W-:Y:S01]  /*35c0*/  LOP3.LUT R2, R2, 0xffff, RZ, 0xc0, !PT ;  /* 0x0000ffff02027812 */ /* 0x000fe200078ec0ff */
[----:B------:R-:W-:Y:S01]  /*35d0*/  IMAD.MOV.U32 R11, RZ, RZ, 0x1 ;  /* 0x00000001ff0b7424 */ /* 0x000fe200078e00ff */
[----:B------:R-:W-:Y:S01]  /*35e0*/  CS2R R8, SRZ ;  /* 0x0000000000087805 */ /* 0x000fe2000001ff00 */
[----:B------:R-:W4:Y:S01]  /*35f0*/  LDCU UR7, c[0x0][0x38c] ;  /* 0x00007180ff0777ac */ /* 0x000f220008000800 */
[----:B------:R-:W-:Y:S01]  /*3600*/  R2UR UR27, R2 ;  /* 0x00000000021b72ca */ /* 0x000fe200000e0000 */
[----:B------:R-:W-:Y:S01]  /*3610*/  IMAD.MOV.U32 R10, RZ, RZ, RZ ;  /* 0x000000ffff0a7224 */ /* 0x000fe200078e00ff */
[----:B------:R-:W-:Y:S01]  /*3620*/  UMOV UR31, URZ ;  /* 0x000000ff001f7c82 */ /* 0x000fe20008000000 */
[----:B------:R-:W-:Y:S01]  /*3630*/  UMOV UR22, URZ ;  /* 0x000000ff00167c82 */ /* 0x000fe20008000000 */
[----:B--2---:R-:W-:Y:S01]  /*3640*/  ULEA UR26, UR4, UR26, 0x18 ;  /* 0x0000001a041a7291 */ /* 0x004fe2000f8ec0ff */
[----:B------:R-:W-:Y:S01]  /*3650*/  UMOV UR38, 0x0 ;  /* 0x0000000000267882 */ /* 0x000fe20000000000 */
[----:B------:R-:W-:-:S02]  /*3660*/  UMOV UR39, 0x8100010 ;  /* 0x0810001000277882 */ /* 0x000fc40000000000 */
[----:B------:R-:W-:Y:S02]  /*3670*/  UIADD3 UR4, UPT, UPT, UR26, 0x6400, URZ ;  /* 0x000064001a047890 */ /* 0x000fe4000fffe0ff */
[----:B------:R-:W-:Y:S02]  /*3680*/  UIADD3 UR6, UPT, UPT, UR26, 0x26400, URZ ;  /* 0x000264001a067890 */ /* 0x000fe4000fffe0ff */
[----:B---3--:R-:W-:Y:S01]  /*3690*/  UIADD3 UR5, UPT, UPT, UR5, 0x3f, URZ ;  /* 0x0000003f05057890 */ /* 0x008fe2000fffe0ff */
[----:B-1----:R-:W1:Y:S01]  /*36a0*/  LDS R0, [UR26+0x170] ;  /* 0x0001701aff007984 */ /* 0x002e620008000800 */
[----:B------:R-:W-:Y:S01]  /*36b0*/  UMOV UR36, 0x0 ;  /* 0x0000000000247882 */ /* 0x000fe20000000000 */
[----:B------:R-:W-:Y:S01]  /*36c0*/  UMOV UR37, 0x8100010 ;  /* 0x0810001000257882 */ /* 0x000fe20000000000 */
[----:B------:R-:W-:Y:S02]  /*36d0*/  USHF.R.S32.HI UR40, URZ, 0x1f, UR5 ;  /* 0x0000001fff287899 */ /* 0x000fe40008011405 */
[----:B----4-:R-:W-:-:S02]  /*36e0*/  UISETP.GE.AND UP4, UPT, UR7, 0x1, UPT ;  /* 0x000000010700788c */ /* 0x010fc4000bf86270 */
[----:B------:R-:W-:Y:S02]  /*36f0*/  ULEA.HI UR40, UR40, UR5, URZ, 0x6 ;  /* 0x0000000528287291 */ /* 0x000fe4000f8f30ff */
[----:B------:R-:W-:Y:S02]  /*3700*/  USHF.R.U32.HI UR5, URZ, 0x4, UR4 ;  /* 0x00000004ff057899 */ /* 0x000fe40008011604 */
[----:B------:R-:W-:Y:S02]  /*3710*/  USHF.R.S32.HI UR40, URZ, 0x6, UR40 ;  /* 0x00000006ff287899 */ /* 0x000fe40008011428 */
[----:B------:R-:W-:Y:S02]  /*3720*/  USHF.R.U32.HI UR4, URZ, 0x4, UR6 ;  /* 0x00000004ff047899 */ /* 0x000fe40008011606 */
[----:B------:R-:W-:Y:S02]  /*3730*/  UISETP.LT.AND UP0, UPT, UR40, 0x1, UPT ;  /* 0x000000012800788c */ /* 0x000fe4000bf01270 */
[----:B------:R-:W-:-:S02]  /*3740*/  ULOP3.LUT UR5, UR5, 0x3fff, URZ, 0xc0, !UPT ;  /* 0x00003fff05057892 */ /* 0x000fc4000f8ec0ff */
[----:B------:R-:W-:Y:S02]  /*3750*/  ULOP3.LUT UR4, UR4, 0x3fff, URZ, 0xc0, !UPT ;  /* 0x00003fff04047892 */ /* 0x000fe4000f8ec0ff */
[----:B------:R-:W-:Y:S02]  /*3760*/  USEL UR41, UR40, 0x1, !UP0 ;  /* 0x0000000128297887 */ /* 0x000fe4000c000000 */
[----:B------:R-:W-:Y:S02]  /*3770*/  ULOP3.LUT UR28, UR5, 0x10000, URZ, 0xfc, !UPT ;  /* 0x00010000051c7892 */ /* 0x000fe4000f8efcff */
[----:B------:R-:W-:Y:S02]  /*3780*/  ULOP3.LUT UR29, UR4, 0x10000, URZ, 0xfc, !UPT ;  /* 0x00010000041d7892 */ /* 0x000fe4000f8efcff */
[----:B------:R-:W-:Y:S01]  /*3790*/  UIADD3 UR41, UPT, UPT, -UR41, URZ, URZ ;  /* 0x000000ff29297290 */ /* 0x000fe2000fffe1ff */
[----:B------:R-:W-:Y:S01]  /*37a0*/  UMOV UR34, 0x0 ;  /* 0x0000000000227882 */ /* 0x000fe20000000000 */
[----:B------:R-:W-:Y:S01]  /*37b0*/  UMOV UR35, 0x8100010 ;  /* 0x0810001000237882 */ /* 0x000fe20000000000 */
[----:B------:R-:W-:Y:S01]  /*37c0*/  UMOV UR32, 0x0 ;  /* 0x0000000000207882 */ /* 0x000fe20000000000 */
[----:B------:R-:W-:Y:S01]  /*37d0*/  UMOV UR33, 0x8100010 ;  /* 0x0810001000217882 */ /* 0x000fe20000000000 */
[----:B-1----:R-:W-:-:S15]  /*37e0*/  R2UR UR42, R0 ;  /* 0x00000000002a72ca */ /* 0x002fde00000e0000 */
.L_x_71:
[----:B------:R-:W-:Y:S02]  /*37f0*/  LEA R0, R10, UR26, 0x3 ;  /* 0x0000001a0a007c11 */ /* 0x000fe4000f8e18ff */
[----:B------:R-:W-:Y:S02]  /*3800*/  SHF.L.U32 R5, R9, 0x1f, RZ ;  /* 0x0000001f09057819 */ /* 0x000fe400000006ff */
[----:B------:R-:W-:Y:S01]  /*3810*/  PLOP3.LUT P0, PT, PT, PT, UP4, 0x80, 0x8 ;  /* 0x000000000008781c */ /* 0x000fe20003f0f048 */
[----:B------:R-:W-:Y:S01]  /*3820*/  VIADD R3, R0, 0xd0 ;  /* 0x000000d000037836 */ /* 0x000fe20000000000 */
[----:B-1----:R-:W1:Y:S02]  /*3830*/  SYNCS.PHASECHK.TRANS64.TRYWAIT P1, [R0+URZ+0xc0], R5 ;  /* 0x0000c005000075a7 */ /* 0x002e6400080211ff */
[----:B-1-3--:R-:W-:Y:S09]  /*3840*/  @!P1 BRA `(.L_x_65) ;  /* 0x0000004c007c9947 */ /* 0x00aff20003800000 */
.L_x_150:
[----:B------:R-:W-:Y:S01]  /*3850*/  LEA R4, R10, UR26, 0x4 ;  /* 0x0000001a0a047c11 */ /* 0x000fe2000f8e20ff */
[----:B------:R-:W-:Y:S01]  /*3860*/  @UP4 ULEA UR4, UR22, UR26, 0x3 ;  /* 0x0000001a16044291 */ /* 0x000fe2000f8e18ff */
[----:B------:R-:W-:Y:S01]  /*3870*/  PLOP3.LUT P2, PT, PT, PT, PT, 0x80, 0x8 ;  /* 0x000000000008781c */ /* 0x000fe20003f4f070 */
[----:B------:R-:W-:Y:S01]  /*3880*/  ULEA UR30, UR31, UR26, 0x3 ;  /* 0x0000001a1f1e7291 */ /* 0x000fe2000f8e18ff */
[----:B------:R-:W-:Y:S01]  /*3890*/  PRMT R3, RZ, 0x654, R3 ;  /* 0x00000654ff037816 */ /* 0x000fe20000000003 */
[----:B------:R-:W-:Y:S01]  /*38a0*/  ULEA UR11, UR31, UR42, 0x6 ;  /* 0x0000002a1f0b7291 */ /* 0x000fe2000f8e30ff */
[----:B-1----:R-:W1:Y:S01]  /*38b0*/  LDS.128 R4, [R4+0x150] ;  /* 0x0001500004047984 */ /* 0x002e620000000c00 */
[----:B------:R-:W-:Y:S02]  /*38c0*/  @P0 SHF.L.U32 R2, R8, 0x1f, RZ ;  /* 0x0000001f08020819 */ /* 0x000fe400000006ff */
[----:B------:R-:W-:Y:S01]  /*38d0*/  SHF.L.U32 R0, R11, 0x1f, RZ ;  /* 0x0000001f0b007819 */ /* 0x000fe200000006ff */
[----:B------:R-:W-:Y:S01]  /*38e0*/  @!PT LDS RZ, [RZ] ;  /* 0x00000000fffff984 */ /* 0x000fe20000000800 */
[----:B------:R-:W-:Y:S01]  /*38f0*/  @!PT LDS RZ, [RZ] ;  /* 0x00000000fffff984 */ /* 0x000fe20000000800 */
[----:B------:R-:W-:Y:S01]  /*3900*/  @!PT LDS RZ, [RZ] ;  /* 0x00000000fffff984 */ /* 0x000fe20000000800 */
[----:B------:R-:W-:Y:S01]  /*3910*/  @!PT LDS RZ, [RZ] ;  /* 0x00000000fffff984 */ /* 0x000fe20000000800 */
[----:B------:R2:W-:Y:S06]  /*3920*/  MEMBAR.ALL.CTA ;  /* 0x0000000000007992 */ /* 0x0005ec0000008000 */
[----:B--2---:R-:W2:Y:S02]  /*3930*/  FENCE.VIEW.ASYNC.S ;  /* 0x00000000000073c6 */ /* 0x004ea40000000000 */
[----:B--2---:R2:W-:Y:S01]  /*3940*/  SYNCS.ARRIVE.TRANS64.RED.A1T0 RZ, [R3+URZ], RZ ;  /* 0x000000ff03ff79a7 */ /* 0x0045e200081004ff */
[----:B------:R2:W3:Y:S01]  /*3950*/  @P0 SYNCS.PHASECHK.TRANS64.TRYWAIT P2, [UR4], R2 ;  /* 0x00000002ff0005a7 */ /* 0x0004e20008041104 */
[----:B-1----:R-:W-:Y:S01]  /*3960*/  LOP3.LUT P1, RZ, R6, 0x1, RZ, 0xc0, !PT ;  /* 0x0000000106ff7812 */ /* 0x002fe2000782c0ff */
[----:B------:R-:W1:Y:S02]  /*3970*/  SYNCS.PHASECHK.TRANS64.TRYWAIT P0, [UR30+0x100], R0 ;  /* 0x00010000ff0075a7 */ /* 0x000e64000800111e */
[----:B-123--:R-:W-:Y:S10]  /*3980*/  @!P0 BRA `(.L_x_66) ;  /* 0x0000004c00408947 */ /* 0x00eff40003800000 */
.L_x_152:
[----:B------:R-:W-:Y:S01]  /*3990*/  IADD3 R10, PT, PT, R10, 0x1, RZ ;  /* 0x000000010a0a7810 */ /* 0x000fe20007ffe0ff */
[----:B------:R-:W-:Y:S06]  /*39a0*/  BRA.U !UP4, `(.L_x_67) ;  /* 0x000000010cc07547 */ /* 0x000fec000b800000 */
[----:B------:R-:W-:Y:S01]  /*39b0*/  UPLOP3.LUT UP2, UPT, UPT, UPT, UPT, 0x40, 0x4 ;  /* 0x000000000004789c */ /* 0x000fe20003f4e870 */
[----:B------:R-:W-:Y:S01]  /*39c0*/  UMOV UR24, UR41 ;  /* 0x0000002900187c82 */ /* 0x000fe20008000000 */
[----:B------:R-:W-:Y:S01]  /*39d0*/  UMOV UR23, UR40 ;  /* 0x0000002800177c82 */ /* 0x000fe20008000000 */
[----:B------:R-:W-:-:S08]  /*39e0*/  UMOV UR10, UR22 ;  /* 0x00000016000a7c82 */ /* 0x000fd00008000000 */
.L_x_70:
[----:B------:R-:W-:Y:S02]  /*39f0*/  UIADD3 UR24, UPT, UPT, UR24, 0x1, URZ ;  /* 0x0000000118187890 */ /* 0x000fe4000fffe0ff */
[----:B--2---:R-:W-:Y:S02]  /*3a00*/  ULEA UR5, UR10, UR26, 0x3 ;  /* 0x0000001a0a057291 */ /* 0x004fe4000f8e18ff */
[----:B------:R-:W-:Y:S01]  /*3a10*/  UISETP.NE.AND UP3, UPT, UR24, URZ, UPT ;  /* 0x000000ff1800728c */ /* 0x000fe2000bf65270 */
[----:B---3--:R-:W-:Y:S10]  /*3a20*/  @P2 BRA `(.L_x_68) ;  /* 0x00000000000c2947 */ /* 0x008ff40003800000 */
[----:B-1----:R-:W-:Y:S04]  /*3a30*/  SHF.L.U32 R3, R8, 0x1f, RZ ;  /* 0x0000001f08037819 */ /* 0x002fe800000006ff */
[----:B------:R-:W1:Y:S02]  /*3a40*/  SYNCS.PHASECHK.TRANS64.TRYWAIT P0, [UR5], R3 ;  /* 0x00000003ff0075a7 */ /* 0x000e640008001105 */
[----:B-1----:R-:W-:Y:S05]  /*3a50*/  @!P0 BRA `(.L_x_69) ;  /* 0x0000004c00248947 */ /* 0x002fea0003800000 */
.L_x_68:
[----:B------:R-:W-:Y:S01]  /*3a60*/  UISETP.NE.AND UP0, UPT, UR23, 0x1, UPT ;  /* 0x000000011700788c */ /* 0x000fe2000bf05270 */
[----:B------:R-:W-:Y:S01]  /*3a70*/  PLOP3.LUT P2, PT, PT, PT, PT, 0x80, 0x8 ;  /* 0x000000000008781c */ /* 0x000fe20003f4f070 */
[----:B------:R-:W-:Y:S02]  /*3a80*/  UIADD3 UR4, UPT, UPT, UR10, 0x1, URZ ;  /* 0x000000010a047890 */ /* 0x000fe4000fffe0ff */
[----:B------:R-:W-:Y:S02]  /*3a90*/  UIADD3 UR25, UPT, UPT, UR5, 0x40, URZ ;  /* 0x0000004005197890 */ /* 0x000fe4000fffe0ff */
[----:B------:R-:W-:Y:S01]  /*3aa0*/  UISETP.NE.AND UP1, UPT, UR4, 0x8, UPT ;  /* 0x000000080400788c */ /* 0x000fe2000bf25270 */
[----:B------:R-:W-:Y:S01]  /*3ab0*/  PLOP3.LUT P0, PT, PT, PT, UP0, 0x80, 0x8 ;  /* 0x000000000008781c */ /* 0x000fe20003f0f008 */
[----:B------:R-:W-:Y:S02]  /*3ac0*/  UIADD3 UR23, UPT, UPT, UR23, -0x1, URZ ;  /* 0xffffffff17177890 */ /* 0x000fe4000fffe0ff */
[----:B------:R-:W-:Y:S02]  /*3ad0*/  USEL UR6, URZ, 0x1, UP1 ;  /* 0x00000001ff067887 */ /* 0x000fe40008800000 */
[----:B------:R-:W-:Y:S01]  /*3ae0*/  USEL UR22, UR4, URZ, UP1 ;  /* 0x000000ff04167287 */ /* 0x000fe20008800000 */
[----:B------:R-:W-:Y:S01]  /*3af0*/  UMOV UR7, 0x40004040 ;  /* 0x4000404000077882 */ /* 0x000fe20000000000 */
[----:B------:R-:W-:Y:S02]  /*3b00*/  UMOV UR5, 0x40004040 ;  /* 0x4000404000057882 */ /* 0x000fe40000000000 */
[----:B------:R-:W-:Y:S01]  /*3b10*/  @UP0 ULEA UR4, UR22, UR26, 0x3 ;  /* 0x0000001a16040291 */ /* 0x000fe2000f8e18ff */
[----:B------:R-:W-:Y:S01]  /*3b20*/  LOP3.LUT R8, R8, UR6, RZ, 0x3c, !PT ;  /* 0x0000000608087c12 */ /* 0x000fe2000f8e3cff */
[----:B------:R-:W-:Y:S01]  /*3b30*/  ULEA UR6, UR10, UR29, 0x9 ;  /* 0x0000001d0a067291 */ /* 0x000fe2000f8e48ff */
[----:B------:R-:W-:Y:S02]  /*3b40*/  UMOV UR21, 0x40004040 ;  /* 0x4000404000157882 */ /* 0x000fe40000000000 */
[----:B-1----:R-:W-:Y:S01]  /*3b50*/  @P0 SHF.L.U32 R0, R8, 0x1f, RZ ;  /* 0x0000001f08000819 */ /* 0x002fe200000006ff */
[----:B------:R-:W-:Y:S02]  /*3b60*/  UIADD3 UR20, UPT, UPT, UR6, 0x2, URZ ;  /* 0x0000000206147890 */ /* 0x000fe4000fffe0ff */
[----:B------:R-:W-:Y:S01]  /*3b70*/  UIADD3 UR16, UPT, UPT, UR6, 0x4, URZ ;  /* 0x0000000406107890 */ /* 0x000fe2000fffe0ff */
[----:B------:R2:W3:Y:S01]  /*3b80*/  @P0 SYNCS.PHASECHK.TRANS64.TRYWAIT P2, [UR4], R0 ;  /* 0x00000000ff0005a7 */ /* 0x0004e20008041104 */
[----:B------:R-:W-:Y:S02]  /*3b90*/  ULEA UR4, UR10, UR28, 0xa ;  /* 0x0000001c0a047291 */ /* 0x000fe4000f8e50ff */
[----:B------:R-:W-:Y:S02]  /*3ba0*/  UIADD3 UR12, UPT, UPT, UR6, 0x6, URZ ;  /* 0x00000006060c7890 */ /* 0x000fe4000fffe0ff */
[----:B------:R-:W-:Y:S02]  /*3bb0*/  UIADD3 UR18, UPT, UPT, UR4, 0x2, URZ ;  /* 0x0000000204127890 */ /* 0x000fe4000fffe0ff */
[----:B------:R-:W-:Y:S02]  /*3bc0*/  UIADD3 UR14, UPT, UPT, UR4, 0x4, URZ ;  /* 0x00000004040e7890 */ /* 0x000fe4000fffe0ff */
[----:B------:R-:W-:Y:S01]  /*3bd0*/  UIADD3 UR8, UPT, UPT, UR4, 0x6, URZ ;  /* 0x0000000604087890 */ /* 0x000fe2000fffe0ff */
[----:B------:R2:W-:Y:S01]  /*3be0*/  UTCHMMA gdesc[UR4], gdesc[UR6], tmem[UR11], tmem[UR38], idesc[UR39], UP2 ;  /* 0x00ff2606040075ea */ /* 0x0005e2000900000b */
[----:B------:R-:W-:Y:S01]  /*3bf0*/  UPLOP3.LUT UP2, UPT, UPT, UPT, UPT, 0x80, 0x8 ;  /* 0x000000000008789c */ /* 0x000fe20003f4f070 */
[----:B------:R-:W-:Y:S01]  /*3c00*/  UMOV UR19, 0x40004040 ;  /* 0x4000404000137882 */ /* 0x000fe20000000000 */
[----:B------:R-:W-:Y:S01]  /*3c10*/  UMOV UR17, 0x40004040 ;  /* 0x4000404000117882 */ /* 0x000fe20000000000 */
[----:B------:R2:W-:Y:S01]  /*3c20*/  UTCHMMA gdesc[UR18], gdesc[UR20], tmem[UR11], tmem[UR36], idesc[UR37], UPT ;  /* 0x00ff2414120075ea */ /* 0x0005e2000b80000b */
[----:B------:R-:W-:Y:S01]  /*3c30*/  UMOV UR15, 0x40004040 ;  /* 0x40004040000f7882 */ /* 0x000fe20000000000 */
[----:B------:R-:W-:Y:S01]  /*3c40*/  UMOV UR13, 0x40004040 ;  /* 0x40004040000d7882 */ /* 0x000fe20000000000 */
[----:B------:R-:W-:Y:S01]  /*3c50*/  UMOV UR9, 0x40004040 ;  /* 0x4000404000097882 */ /* 0x000fe20000000000 */
[----:B------:R2:W-:Y:S01]  /*3c60*/  UTCHMMA gdesc[UR14], gdesc[UR16], tmem[UR11], tmem[UR34], idesc[UR35], UPT ;  /* 0x00ff22100e0075ea */ /* 0x0005e2000b80000b */
[----:B------:R2:W-:Y:S01]  /*3c70*/  UTCHMMA gdesc[UR8], gdesc[UR12], tmem[UR11], tmem[UR32], idesc[UR33], UPT ;  /* 0x00ff200c080075ea */ /* 0x0005e2000b80000b */
[----:B------:R2:W-:Y:S01]  /*3c80*/  UTCBAR.MULTICAST [UR25], URZ, UR27 ;  /* 0x000000ff190073e9 */ /* 0x0005e2000800081b */
[----:B------:R-:W-:Y:S01]  /*3c90*/  UMOV UR10, UR22 ;  /* 0x00000016000a7c82 */ /* 0x000fe20008000000 */
[----:B------:R-:W-:Y:S05]  /*3ca0*/  BRA.U UP3, `(.L_x_70) ;  /* 0xfffffffd03507547 */ /* 0x000fea000b83ffff */
.L_x_67:
[----:B--2---:R-:W-:Y:S01]  /*3cb0*/  UIADD3 UR4, UPT, UPT, UR31, 0x1, URZ ;  /* 0x000000011f047890 */ /* 0x004fe2000fffe0ff */
[C---:B------:R-:W-:Y:S01]  /*3cc0*/  ISETP.NE.AND P0, PT, R10.reuse, 0x2, PT ;  /* 0x000000020a00780c */ /* 0x040fe20003f05270 */
[----:B------:R-:W-:Y:S02]  /*3cd0*/  UIADD3 UR5, UPT, UPT, UR30, 0xe0, URZ ;  /* 0x000000e01e057890 */ /* 0x000fe4000fffe0ff */
[----:B------:R-:W-:Y:S01]  /*3ce0*/  UISETP.NE.AND UP0, UPT, UR4, 0x4, UPT ;  /* 0x000000040400788c */ /* 0x000fe2000bf05270 */
[----:B-1----:R-:W-:Y:S02]  /*3cf0*/  SEL R0, RZ, 0x1, P0 ;  /* 0x00000001ff007807 */ /* 0x002fe40000000000 */
[----:B------:R-:W-:Y:S01]  /*3d00*/  SEL R10, R10, RZ, P0 ;  /* 0x000000ff0a0a7207 */ /* 0x000fe20000000000 */
[----:B------:R-:W-:Y:S01]  /*3d10*/  USEL UR6, URZ, 0x1, UP0 ;  /* 0x00000001ff067887 */ /* 0x000fe20008000000 */
[----:B------:R-:W-:Y:S01]  /*3d20*/  LOP3.LUT R9, R9, R0, RZ, 0x3c, !PT ;  /* 0x0000000009097212 */ /* 0x000fe200078e3cff */
[----:B------:R-:W-:Y:S01]  /*3d30*/  USEL UR31, UR4, URZ, UP0 ;  /* 0x000000ff041f7287 */ /* 0x000fe20008000000 */
[----:B------:R1:W-:Y:S03]  /*3d40*/  UTCBAR [UR5], URZ ;  /* 0x000000ff050073e9 */ /* 0x0003e600080000ff */
[----:B------:R-:W-:Y:S01]  /*3d50*/  LOP3.LUT R11, R11, UR6, RZ, 0x3c, !PT ;  /* 0x000000060b0b7c12 */ /* 0x000fe2000f8e3cff */
[----:B------:R-:W-:Y:S07]  /*3d60*/  @P1 BRA `(.L_x_71) ;  /* 0xfffffff800a01947 */ /* 0x000fee000383ffff */
[----:B------:R-:W2:Y:S01]  /*3d70*/  S2UR UR8, SR_CgaCtaId ;  /* 0x00000000000879c3 */ /* 0x000ea20000008800 */
[----:B------:R-:W-:Y:S01]  /*3d80*/  ELECT P0, URZ, PT ;  /* 0x0000000000ff782f */ /* 0x000fe20003800000 */
[----:B------:R-:W-:Y:S01]  /*3d90*/  IMAD.MOV.U32 R0, RZ, RZ, 0x1 ;  /* 0x00000001ff007424 */ /* 0x000fe200078e00ff */
[----:B------:R-:W-:Y:S01]  /*3da0*/  UIADD3 UR26, UPT, UPT, UR26, 0x100, URZ ;  /* 0x000001001a1a7890 */ /* 0x000fe2000fffe0ff */
[----:B------:R-:W-:Y:S01]  /*3db0*/  SHF.L.U32 R3, R11, 0x1f, RZ ;  /* 0x0000001f0b037819 */ /* 0x000fe200000006ff */
[----:B------:R-:W-:-:S03]  /*3dc0*/  UMOV UR4, 0x40 ;  /* 0x0000004000047882 */ /* 0x000fc60000000000 */
[----:B------:R-:W-:Y:S01]  /*3dd0*/  UVIRTCOUNT.DEALLOC.SMPOOL 0x80 ;  /* 0x000000800000784c */ /* 0x000fe20000000000 */
[----:B--2---:R-:W-:Y:S02]  /*3de0*/  ULEA UR8, UR8, UR4, 0x18 ;  /* 0x0000000408087291 */ /* 0x004fe4000f8ec0ff */
[----:B------:R-:W-:-:S07]  /*3df0*/  ULEA UR4, UR31, UR26, 0x3 ;  /* 0x0000001a1f047291 */ /* 0x000fce000f8e18ff */
[----:B------:R2:W-:Y:S02]  /*3e00*/  @P0 STS.U8 [UR8+0x1c], R0 ;  /* 0x00001c00ff000988 */ /* 0x0005e40008000008 */
[----:B------:R-:W4:Y:S02]  /*3e10*/  SYNCS.PHASECHK.TRANS64.TRYWAIT P0, [UR4], R3 ;  /* 0x00000003ff0075a7 */ /* 0x000f240008001104 */
[----:B--2-4-:R-:W-:Y:S05]  /*3e20*/  @!P0 BRA `(.L_x_72) ;  /* 0x0000004800488947 */ /* 0x014fea0003800000 */
.L_x_155:
[----:B------:R-:W-:-:S04]  /*3e30*/  UIADD3 UR4, UPT, UPT, UR31, 0x1, URZ ;  /* 0x000000011f047890 */ /* 0x000fc8000fffe0ff */
[----:B------:R-:W-:-:S04]  /*3e40*/  UISETP.NE.AND UP0, UPT, UR4, 0x4, UPT ;  /* 0x000000040400788c */ /* 0x000fc8000bf05270 */
[----:B------:R-:W-:Y:S02]  /*3e50*/  USEL UR6, URZ, 0x1, UP0 ;  /* 0x00000001ff067887 */ /* 0x000fe40008000000 */
[----:B------:R-:W-:-:S04]  /*3e60*/  USEL UR4, UR4, URZ, UP0 ;  /* 0x000000ff04047287 */ /* 0x000fc80008000000 */
[----:B-1----:R-:W-:Y:S01]  /*3e70*/  ULEA UR5, UR4, UR26, 0x3 ;  /* 0x0000001a04057291 */ /* 0x002fe2000f8e18ff */
[----:B------:R-:W-:-:S04]  /*3e80*/  LOP3.LUT R2, R11, UR6, RZ, 0x3c, !PT ;  /* 0x000000060b027c12 */ /* 0x000fc8000f8e3cff */
[----:B--2---:R-:W-:-:S04]  /*3e90*/  SHF.L.U32 R3, R2, 0x1f, RZ ;  /* 0x0000001f02037819 */ /* 0x004fc800000006ff */
[----:B------:R-:W1:Y:S02]  /*3ea0*/  SYNCS.PHASECHK.TRANS64.TRYWAIT P0, [UR5], R3 ;  /* 0x00000003ff0075a7 */ /* 0x000e640008001105 */
[----:B-1----:R-:W-:Y:S05]  /*3eb0*/  @!P0 BRA `(.L_x_73) ;  /* 0x00000048003c8947 */ /* 0x002fea0003800000 */
.L_x_157:
        /* <DEDUP_REMOVED lines=9> */
.L_x_159:
[----:B------:R-:W-:-:S04]  /*3f50*/  UIADD3 UR4, UPT, UPT, UR4, 0x1, URZ ;  /* 0x0000000104047890 */ /* 0x000fc8000fffe0ff */
[----:B------:R-:W-:-:S04]  /*3f60*/  UISETP.NE.AND UP0, UPT, UR4, 0x4, UPT ;  /* 0x000000040400788c */ /* 0x000fc8000bf05270 */
[----:B------:R-:W-:Y:S02]  /*3f70*/  USEL UR5, URZ, 0x1, UP0 ;  /* 0x00000001ff057887 */ /* 0x000fe40008000000 */
[----:B------:R-:W-:-:S04]  /*3f80*/  USEL UR4, UR4, URZ, UP0 ;  /* 0x000000ff04047287 */ /* 0x000fc80008000000 */
[----:B------:R-:W-:Y:S01]  /*3f90*/  ULEA UR4, UR4, UR26, 0x3 ;  /* 0x0000001a04047291 */ /* 0x000fe2000f8e18ff */
[----:B-1----:R-:W-:-:S04]  /*3fa0*/  LOP3.LUT R3, R2, UR5, RZ, 0x3c, !PT ;  /* 0x0000000502037c12 */ /* 0x002fc8000f8e3cff */
[----:B------:R-:W-:-:S04]  /*3fb0*/  SHF.L.U32 R3, R3, 0x1f, RZ ;  /* 0x0000001f03037819 */ /* 0x000fc800000006ff */
[----:B------:R-:W1:Y:S02]  /*3fc0*/  SYNCS.PHASECHK.TRANS64.TRYWAIT P0, [UR4], R3 ;  /* 0x00000003ff0075a7 */ /* 0x000e640008001104 */
[----:B-1----:R-:W-:Y:S05]  /*3fd0*/  @!P0 BRA `(.L_x_75) ;  /* 0x0000004800248947 */ /* 0x002fea0003800000 */
.L_x_161:
[----:B------:R-:W-:Y:S01]  /*3fe0*/  NOP ;  /* 0x0000000000007918 */ /* 0x000fe20000000000 */
[----:B-1----:R-:W1:Y:S01]  /*3ff0*/  LDS R0, [UR8+0x14] ;  /* 0x00001408ff007984 */ /* 0x002e620008000800 */
[----:B------:R-:W-:Y:S01]  /*4000*/  ULOP3.LUT UR4, UR42, 0xffff, URZ, 0xc0, !UPT ;  /* 0x0000ffff2a047892 */ /* 0x000fe2000f8ec0ff */
[----:B------:R-:W-:Y:S01]  /*4010*/  UMOV UR5, 0xffff ;  /* 0x0000ffff00057882 */ /* 0x000fe20000000000 */
[----:B------:R-:W-:Y:S02]  /*4020*/  UMOV UR6, 0x1 ;  /* 0x0000000100067882 */ /* 0x000fe40000000000 */
[----:B------:R-:W-:-:S04]  /*4030*/  USHF.R.U32.HI UR4, URZ, 0x5, UR4 ;  /* 0x00000005ff047899 */ /* 0x000fc80008011604 */
[----:B------:R-:W-:Y:S02]  /*4040*/  USHF.L.U32 UR5, UR5, UR4, URZ ;  /* 0x0000000405057299 */ /* 0x000fe400080006ff */
[----:B------:R-:W-:-:S04]  /*4050*/  USHF.L.U32 UR4, UR6, UR4, URZ ;  /* 0x0000000406047299 */ /* 0x000fc800080006ff */
[----:B-1----:R-:W-:-:S04]  /*4060*/  LOP3.LUT R0, R0, UR5, RZ, 0xc0, !PT ;  /* 0x0000000500007c12 */ /* 0x002fc8000f8ec0ff */
[----:B------:R-:W-:-:S13]  /*4070*/  ISETP.NE.AND P0, PT, R0, UR5, PT ;  /* 0x0000000500007c0c */ /* 0x000fda000bf05270 */
[----:B------:R-:W-:Y:S05]  /*4080*/  @P0 BRA `(.L_x_76) ;  /* 0x0000000000580947 */ /* 0x000fea0003800000 */
[----:B------:R-:W1:Y:S02]  /*4090*/  LDS R0, [UR8+0x18] ;  /* 0x00001808ff007984 */ /* 0x000e640008000800 */
[----:B-1----:R-:W-:-:S04]  /*40a0*/  LOP3.LUT R0, R0, UR4, RZ, 0xc0, !PT ;  /* 0x0000000400007c12 */ /* 0x002fc8000f8ec0ff */
[----:B------:R-:W-:-:S13]  /*40b0*/  ISETP.NE.AND P0, PT, R0, UR4, PT ;  /* 0x0000000400007c0c */ /* 0x000fda000bf05270 */
[----:B------:R-:W-:Y:S05]  /*40c0*/  @P0 BRA `(.L_x_77) ;  /* 0x00000000003c0947 */ /* 0x000fea0003800000 */
[----:B------:R-:W1:Y:S01]  /*40d0*/  S2R R2, SR_LANEID ;  /* 0x0000000000027919 */ /* 0x000e620000000000 */
[----:B------:R-:W-:Y:S01]  /*40e0*/  ULOP3.LUT UR5, URZ, UR5, URZ, 0x33, !UPT ;  /* 0x00000005ff057292 */ /* 0x000fe2000f8e33ff */
[----:B------:R-:W-:Y:S01]  /*40f0*/  LOP3.LUT R4, RZ, UR4, RZ, 0x33, !PT ;  /* 0x00000004ff047c12 */ /* 0x000fe2000f8e33ff */
[----:B------:R-:W-:Y:S02]  /*4100*/  VOTEU.ANY UR4, UPT, PT ;  /* 0x0000000000047886 */ /* 0x000fe400038e0100 */
[----:B------:R-:W-:Y:S01]  /*4110*/  UFLO.U32 UR4, UR4 ;  /* 0x00000004000472bd */ /* 0x000fe200080e0000 */
[----:B------:R-:W2:Y:S01]  /*4120*/  REDUX UR6, R4 ;  /* 0x00000000040673c4 */ /* 0x000ea20000000000 */
[----:B------:R-:W-:-:S06]  /*4130*/  IMAD.U32 R0, RZ, RZ, UR5 ;  /* 0x00000005ff007e24 */ /* 0x000fcc000f8e00ff */
[----:B------:R4:W-:Y:S01]  /*4140*/  UTCATOMSWS.AND URZ, UR5 ;  /* 0x0000000500ff79e3 */ /* 0x0009e20008000000 */
[----:B------:R-:W3:Y:S01]  /*4150*/  REDUX UR7, R0 ;  /* 0x00000000000773c4 */ /* 0x000ee20000000000 */
[----:B-1----:R-:W-:Y:S01]  /*4160*/  ISETP.EQ.U32.AND P0, PT, R2, UR4, PT ;  /* 0x0000000402007c0c */ /* 0x002fe2000bf02070 */
[----:B--2---:R-:W-:Y:S01]  /*4170*/  IMAD.U32 R2, RZ, RZ, UR6 ;  /* 0x00000006ff027e24 */ /* 0x004fe2000f8e00ff */
[----:B---3--:R-:W-:-:S11]  /*4180*/  MOV R3, UR7 ;  /* 0x0000000700037c02 */ /* 0x008fd60008000f00 */
[----:B------:R4:W-:Y:S04]  /*4190*/  @P0 ATOMS.AND RZ, [UR8+0x14], R3 ;  /* 0x00001403ffff098c */ /* 0x0009e8000a800008 */
[----:B------:R4:W-:Y:S01]  /*41a0*/  @P0 ATOMS.AND RZ, [UR8+0x18], R2 ;  /* 0x00001802ffff098c */ /* 0x0009e2000a800008 */
[----:B------:R-:W-:Y:S05]  /*41b0*/  BRA `(.L_x_78) ;  /* 0x0000000000147947 */ /* 0x000fea0003800000 */
.L_x_77:
[----:B------:R-:W-:Y:S02]  /*41c0*/  MOV R2, 0x41e0 ;  /* 0x000041e000027802 */ /* 0x000fe40000000f00 */
[----:B---3-5:R-:W-:Y:S05]  /*41d0*/  CALL.REL.NOINC `($__internal_0_$__cuda_sm10x_tcgen05_guardrail_trap_col_being_dealloced_not_returned_by_alloc) ;  /* 0x0000004800987944 */ /* 0x028fea0003c00000 */
[----:B------:R-:W-:Y:S05]  /*41e0*/  BRA `(.L_x_78) ;  /* 0x0000000000087947 */ /* 0x000fea0003800000 */
.L_x_76:
[----:B------:R-:W-:Y:S02]  /*41f0*/  MOV R2, 0x4210 ;  /* 0x0000421000027802 */ /* 0x000fe40000000f00 */
[----:B---3-5:R-:W-:Y:S05]  /*4200*/  CALL.REL.NOINC `($__internal_2_$__cuda_sm10x_tcgen05_guardrail_trap_unallocated_columns_being_dealloced) ;  /* 0x0000004800a47944 */ /* 0x028fea0003c00000 */
.L_x_78:
[----:B------:R-:W-:Y:S01]  /*4210*/  NOP ;  /* 0x0000000000007918 */ /* 0x000fe20000000000 */
[----:B----4-:R-:W-:Y:S05]  /*4220*/  EXIT ;  /* 0x000000000000794d */ /* 0x010fea0003800000 */
.L_x_60:
[----:B------:R-:W-:-:S09]  /*4230*/  UISETP.NE.OR UP0, UPT, UR22, 0x3, !UP3 ;  /* 0x000000031600788c */ /* 0x000fd2000df05670 */
[----:B------:R-:W-:Y:S05]  /*4240*/  BRA.U UP0, `(.L_x_79) ;  /* 0x0000000d00fc7547 */ /* 0x000fea000b800000 */
[----:B------:R-:W1:Y:S01]  /*4250*/  S2UR UR6, SR_CgaCtaId ;  /* 0x00000000000679c3 */ /* 0x000e620000008800 */
[----:B------:R-:W2:Y:S01]  /*4260*/  LDCU UR28, c[0x0][0x370] ;  /* 0x00006e00ff1c77ac */ /* 0x000ea20008000800 */
[----:B------:R-:W-:Y:S02]  /*4270*/  HFMA2 R13, -RZ, RZ, 0, 0 ;  /* 0x00000000ff0d7431 */ /* 0x000fe400000001ff */
[----:B------:R-:W-:Y:S01]  /*4280*/  IMAD.MOV.U32 R15, RZ, RZ, 0x1 ;  /* 0x00000001ff0f7424 */ /* 0x000fe200078e00ff */
[----:B------:R-:W-:Y:S01]  /*4290*/  MOV R7, 0x2000 ;  /* 0x0000200000077802 */ /* 0x000fe20000000f00 */
[----:B------:R-:W2:Y:S01]  /*42a0*/  LDCU.128 UR32, c[0x0][0xb10] ;  /* 0x00016200ff2077ac */ /* 0x000ea20008000c00 */
[----:B------:R-:W-:Y:S01]  /*42b0*/  IMAD.MOV.U32 R14, RZ, RZ, RZ ;  /* 0x000000ffff0e7224 */ /* 0x000fe200078e00ff */
[----:B------:R-:W3:Y:S01]  /*42c0*/  LDC.64 R16, c[0x0][0x348] ;  /* 0x0000d200ff107b82 */ /* 0x000ee20000000a00 */
[----:B------:R-:W4:Y:S01]  /*42d0*/  LDCU UR27, c[0x0][0x374] ;  /* 0x00006e80ff1b77ac */ /* 0x000f220008000800 */
[----:B------:R-:W4:Y:S06]  /*42e0*/  LDCU UR15, c[0x0][0xb0c] ;  /* 0x00016180ff0f77ac */ /* 0x000f2c0008000800 */
[----:B------:R-:W3:Y:S01]  /*42f0*/  LDC.64 R2, c[0x0][0x888] ;  /* 0x00022200ff027b82 */ /* 0x000ee20000000a00 */
[----:B------:R-:W4:Y:S01]  /*4300*/  LDCU UR38, c[0x0][0xb20] ;  /* 0x00016400ff2677ac */ /* 0x000f220008000800 */
[----:B------:R-:W4:Y:S06]  /*4310*/  LDCU UR4, c[0x0][0xb30] ;  /* 0x00016600ff0477ac */ /* 0x000f2c0008000800 */
[----:B------:R-:W3:Y:S01]  /*4320*/  LDC.64 R4, c[0x0][0x890] ;  /* 0x00022400ff047b82 */ /* 0x000ee20000000a00 */
[----:B------:R-:W-:Y:S01]  /*4330*/  UMOV UR24, 0x400 ;  /* 0x0000040000187882 */ /* 0x000fe20000000000 */
[----:B------:R-:W-:-:S02]  /*4340*/  UPLOP3.LUT UP3, UPT, UPT, UPT, UPT, 0x40, 0x4 ;  /* 0x000000000004789c */ /* 0x000fc40003f6e870 */
[----:B-1----:R-:W-:Y:S02]  /*4350*/  ULEA UR24, UR6, UR24, 0x18 ;  /* 0x0000001806187291 */ /* 0x002fe4000f8ec0ff */
[----:B--2---:R-:W-:Y:S02]  /*4360*/  UIMAD.WIDE.U32 UR6, UR28, UR32, URZ ;  /* 0x000000201c0672a5 */ /* 0x004fe4000f8e00ff */
[----:B----4-:R-:W-:Y:S02]  /*4370*/  UIMAD.WIDE.U32 UR8, UR27, UR35, URZ ;  /* 0x000000231b0872a5 */ /* 0x010fe4000f8e00ff */
[----:B------:R-:W-:Y:S02]  /*4380*/  UISETP.GE.AND UP0, UPT, UR40, 0x1, UPT ;  /* 0x000000012800788c */ /* 0x000fe4000bf06270 */
[----:B------:R-:W-:Y:S01]  /*4390*/  UISETP.NE.AND UP4, UPT, UR40, 0x1, UPT ;  /* 0x000000012800788c */ /* 0x000fe2000bf85270 */
[----:B------:R-:W-:Y:S02]  /*43a0*/  UMOV UR6, UR7 ;  /* 0x0000000700067c82 */ /* 0x000fe40008000000 */
[----:B------:R-:W-:Y:S01]  /*43b0*/  UMOV UR29, UR9 ;  /* 0x00000009001d7c82 */ /* 0x000fe20008000000 */
[----:B------:R-:W1:Y:S01]  /*43c0*/  LDCU.64 UR16, c[0x0][0xb28] ;  /* 0x00016500ff1077ac */ /* 0x000e620008000a00 */
[----:B------:R-:W-:-:S02]  /*43d0*/  UISETP.NE.AND UP6, UPT, UR15, 0x1, UPT ;  /* 0x000000010f00788c */ /* 0x000fc4000bfc5270 */
[----:B------:R-:W-:Y:S02]  /*43e0*/  UISETP.NE.AND UP5, UPT, UR34, 0x1, UPT ;  /* 0x000000012200788c */ /* 0x000fe4000bfa5270 */
[----:B------:R-:W-:Y:S02]  /*43f0*/  USHF.R.U32.HI UR31, URZ, UR33, UR6 ;  /* 0x00000021ff1f7299 */ /* 0x000fe40008011606 */
[----:B------:R-:W-:Y:S02]  /*4400*/  USHF.R.U32.HI UR29, URZ, UR38, UR29 ;  /* 0x00000026ff1d7299 */ /* 0x000fe4000801161d */
[----:B------:R-:W-:Y:S01]  /*4410*/  UISETP.NE.AND UP2, UPT, UR4, 0x1, UPT ;  /* 0x000000010400788c */ /* 0x000fe2000bf45270 */
[----:B------:R-:W-:-:S10]  /*4420*/  UMOV UR12, URZ ;  /* 0x000000ff000c7c82 */ /* 0x000fd40008000000 */
.L_x_88:
[C---:B------:R-:W-:Y:S02]  /*4430*/  LEA R12, R14.reuse, UR24, 0x3 ;  /* 0x000000180e0c7c11 */ /* 0x040fe4000f8e18ff */
[----:B------:R-:W-:Y:S02]  /*4440*/  SHF.L.U32 R9, R13, 0x1f, RZ ;  /* 0x0000001f0d097819 */ /* 0x000fe400000006ff */
[----:B------:R-:W-:Y:S02]  /*4450*/  LEA R10, R14, UR24, 0x4 ;  /* 0x000000180e0a7c11 */ /* 0x000fe4000f8e20ff */
[----:B------:R-:W2:Y:S02]  /*4460*/  SYNCS.PHASECHK.TRANS64.TRYWAIT P0, [R12+URZ+0xc0], R9 ;  /* 0x0000c0090c0075a7 */ /* 0x000ea400080011ff */
[----:B--2-4-:R-:W-:Y:S05]  /*4470*/  @!P0 BRA `(.L_x_80) ;  /* 0x0000004400148947 */ /* 0x014fea0003800000 */
.L_x_162:
[----:B--2---:R-:W2:Y:S01]  /*4480*/  LDS.128 R8, [R10+0x150] ;  /* 0x000150000a087984 */ /* 0x004ea20000000c00 */
[----:B------:R-:W-:Y:S01]  /*4490*/  UISETP.GE.AND UP0, UPT, UR40, 0x1, UPT ;  /* 0x000000012800788c */ /* 0x000fe2000bf06270 */
[----:B------:R-:W-:Y:S01]  /*44a0*/  @!PT LDS RZ, [RZ] ;  /* 0x00000000fffff984 */ /* 0x000fe20000000800 */
[----:B------:R-:W-:Y:S01]  /*44b0*/  @!PT LDS RZ, [RZ] ;  /* 0x00000000fffff984 */ /* 0x000fe20000000800 */
[----:B------:R-:W-:Y:S01]  /*44c0*/  @!PT LDS RZ, [RZ] ;  /* 0x00000000fffff984 */ /* 0x000fe20000000800 */
[----:B------:R-:W-:Y:S01]  /*44d0*/  @!PT LDS RZ, [RZ] ;  /* 0x00000000fffff984 */ /* 0x000fe20000000800 */
[----:B------:R4:W-:Y:S06]  /*44e0*/  MEMBAR.ALL.CTA ;  /* 0x0000000000007992 */ /* 0x0009ec0000008000 */
[----:B----4-:R-:W4:Y:S01]  /*44f0*/  FENCE.VIEW.ASYNC.S ;  /* 0x00000000000073c6 */ /* 0x010f220000000000 */
[----:B--2---:R-:W-:Y:S11]  /*4500*/  LOP3.LUT P0, RZ, R10, 0x1, RZ, 0xc0, !PT ;  /* 0x000000010aff7812 */ /* 0x004ff6000780c0ff */
[----:B------:R-:W-:Y:S02]  /*4510*/  @!UPT UIADD3 URZ, UPT, UPT, URZ, URZ, URZ ;  /* 0x000000fffffff290 */ /* 0x000fe4000fffe0ff */
[----:B----4-:R-:W-:Y:S01]  /*4520*/  VOTEU.ANY UP1, P0 ;  /* 0x0000000000ff7886 */ /* 0x010fe20000020100 */
[----:B------:R-:W-:Y:S11]  /*4530*/  PLOP3.LUT P0, PT, PT, PT, UP1, 0x80, 0x8 ;  /* 0x000000000008781c */ /* 0x000ff60003f0f018 */
[----:B------:R-:W-:Y:S02]  /*4540*/  @!UPT UIADD3 URZ, UPT, UPT, URZ, URZ, URZ ;  /* 0x000000fffffff290 */ /* 0x000fe4000fffe0ff */
[----:B------:R-:W-:Y:S02]  /*4550*/  @P0 SHF.R.U32.HI R0, RZ, 0x10, R9 ;  /* 0x00000010ff000819 */ /* 0x000fe40000011609 */
[----:B------:R-:W-:Y:S02]  /*4560*/  @P0 MOV R6, R8 ;  /* 0x0000000800060202 */ /* 0x000fe40000000f00 */
[----:B------:R-:W-:Y:S01]  /*4570*/  @P0 R2UR UR4, R0 ;  /* 0x00000000000402ca */ /* 0x000fe200000e0000 */
[----:B------:R-:W-:Y:S01]  /*4580*/  VIADD R0, R12, 0xd0 ;  /* 0x000000d00c007836 */ /* 0x000fe20000000000 */
[----:B------:R-:W-:Y:S02]  /*4590*/  @P0 LOP3.LUT R8, R9, 0xffff, RZ, 0xc0, !PT ;  /* 0x0000ffff09080812 */ /* 0x000fe400078ec0ff */
[----:B------:R-:W-:Y:S02]  /*45a0*/  @P0 R2UR UR6, R6 ;  /* 0x00000000060602ca */ /* 0x000fe400000e0000 */
[----:B------:R-:W-:Y:S02]  /*45b0*/  PRMT R0, RZ, 0x654, R0 ;  /* 0x00000654ff007816 */ /* 0x000fe40000000000 */
[----:B------:R-:W-:Y:S02]  /*45c0*/  @P0 R2UR UR5, R8 ;  /* 0x00000000080502ca */ /* 0x000fe400000e0000 */
[----:B------:R2:W-:Y:S03]  /*45d0*/  SYNCS.ARRIVE.TRANS64.RED.A1T0 RZ, [R0+URZ], RZ ;  /* 0x000000ff00ff79a7 */ /* 0x0005e600081004ff */
[----:B------:R-:W-:Y:S04]  /*45e0*/  @UP1 UMOV UR26, UR4 ;  /* 0x00000004001a1c82 */ /* 0x000fe80008000000 */
[----:B------:R-:W-:Y:S04]  /*45f0*/  @UP1 UMOV UR14, UR6 ;  /* 0x00000006000e1c82 */ /* 0x000fe80008000000 */
[----:B------:R-:W-:Y:S01]  /*4600*/  @UP1 UMOV UR13, UR5 ;  /* 0x00000005000d1c82 */ /* 0x000fe20008000000 */
[----:B------:R-:W-:Y:S05]  /*4610*/  BRA.U !UP0, `(.L_x_81) ;  /* 0x0000000108a47547 */ /* 0x000fea000b800000 */
[----:B------:R-:W-:Y:S02]  /*4620*/  UIMAD.WIDE.U32 UR8, UR13, UR35, URZ ;  /* 0x000000230d0872a5 */ /* 0x000fe4000f8e00ff */
[----:B------:R-:W-:Y:S02]  /*4630*/  UIMAD.WIDE.U32 UR10, UR14, UR32, URZ ;  /* 0x000000200e0a72a5 */ /* 0x000fe4000f8e00ff */
[----:B------:R-:W-:Y:S02]  /*4640*/  USEL UR4, UR27, UR29, !UP5 ;  /* 0x0000001d1b047287 */ /* 0x000fe4000e800000 */
[----:B------:R-:W-:Y:S02]  /*4650*/  USEL UR7, UR28, UR31, !UP6 ;  /* 0x0000001f1c077287 */ /* 0x000fe4000f000000 */
[----:B-1----:R-:W-:Y:S02]  /*4660*/  UIMAD.WIDE.U32 UR18, UR4, UR16, URZ ;  /* 0x00000010041272a5 */ /* 0x002fe4000f8e00ff */
[----:B------:R-:W-:Y:S01]  /*4670*/  UIMAD.WIDE.U32 UR20, UR7, UR16, URZ ;  /* 0x00000010071472a5 */ /* 0x000fe2000f8e00ff */
[----:B------:R-:W-:Y:S02]  /*4680*/  UMOV UR5, UR9 ;  /* 0x0000000900057c82 */ /* 0x000fe40008000000 */
[----:B------:R-:W-:Y:S03]  /*4690*/  USHF.R.U32.HI UR6, URZ, UR38, UR5 ;  /* 0x00000026ff067299 */ /* 0x000fe60008011605 */
[----:B------:R-:W-:Y:S01]  /*46a0*/  UMOV UR5, UR11 ;  /* 0x0000000b00057c82 */ /* 0x000fe20008000000 */
[----:B------:R-:W-:Y:S02]  /*46b0*/  USEL UR6, UR13, UR6, !UP5 ;  /* 0x000000060d067287 */ /* 0x000fe4000e800000 */
[----:B------:R-:W-:Y:S02]  /*46c0*/  USHF.R.U32.HI UR8, URZ, UR33, UR5 ;  /* 0x00000021ff087299 */ /* 0x000fe40008011605 */
[----:B------:R-:W-:Y:S01]  /*46d0*/  UIMAD.WIDE.U32 UR10, UR6, UR16, URZ ;  /* 0x00000010060a72a5 */ /* 0x000fe2000f8e00ff */
[----:B------:R-:W-:Y:S02]  /*46e0*/  UMOV UR5, UR19 ;  /* 0x0000001300057c82 */ /* 0x000fe40008000000 */
[----:B------:R-:W-:Y:S03]  /*46f0*/  @UP4 USHF.R.U32.HI UR4, URZ, UR17, UR5 ;  /* 0x00000011ff044299 */ /* 0x000fe60008011605 */
[----:B------:R-:W-:Y:S01]  /*4700*/  UMOV UR5, UR21 ;  /* 0x0000001500057c82 */ /* 0x000fe20008000000 */
[----:B------:R-:W-:Y:S02]  /*4710*/  UIMAD UR4, UR40, UR4, URZ ;  /* 0x00000004280472a4 */ /* 0x000fe4000f8e02ff */
[----:B------:R-:W-:Y:S02]  /*4720*/  @UP4 USHF.R.U32.HI UR7, URZ, UR17, UR5 ;  /* 0x00000011ff074299 */ /* 0x000fe40008011605 */
[----:B------:R-:W-:Y:S02]  /*4730*/  USEL UR5, UR14, UR8, !UP6 ;  /* 0x000000080e057287 */ /* 0x000fe4000f000000 */
[----:B------:R-:W-:Y:S02]  /*4740*/  UIMAD UR8, UR40, UR7, URZ ;  /* 0x00000007280872a4 */ /* 0x000fe4000f8e02ff */
[----:B------:R-:W-:Y:S03]  /*4750*/  UISETP.GE.AND UP0, UPT, UR6, UR4, UPT ;  /* 0x000000040600728c */ /* 0x000fe6000bf06270 */
[----:B------:R-:W-:Y:S01]  /*4760*/  UMOV UR4, UR11 ;  /* 0x0000000b00047c82 */ /* 0x000fe20008000000 */
[----:B------:R-:W-:Y:S02]  /*4770*/  UISETP.GE.OR UP0, UPT, UR5, UR8, UP0 ;  /* 0x000000080500728c */ /* 0x000fe40008706670 */
[----:B------:R-:W-:Y:S02]  /*4780*/  USHF.R.U32.HI UR4, URZ, UR17, UR4 ;  /* 0x00000011ff047299 */ /* 0x000fe40008011604 */
[----:B------:R-:W-:Y:S02]  /*4790*/  UIMAD.WIDE.U32 UR8, UR5, UR16, URZ ;  /* 0x00000010050872a5 */ /* 0x000fe4000f8e00ff */
[----:B------:R-:W-:Y:S04]  /*47a0*/  USEL UR10, UR6, UR4, !UP4 ;  /* 0x00000004060a7287 */ /* 0x000fe8000e000000 */
[----:B------:R-:W-:Y:S01]  /*47b0*/  UIADD3 UR11, UPT, UPT, -UR10, URZ, URZ ;  /* 0x000000ff0a0b7290 */ /* 0x000fe2000fffe1ff */
[----:B------:R-:W-:Y:S02]  /*47c0*/  @!UP0 UMOV UR4, UR9 ;  /* 0x0000000900048c82 */ /* 0x000fe40008000000 */
[----:B------:R-:W-:Y:S02]  /*47d0*/  @!UP0 USHF.R.U32.HI UR4, URZ, UR17, UR4 ;  /* 0x00000011ff048299 */ /* 0x000fe40008011604 */
[----:B------:R-:W-:Y:S02]  /*47e0*/  UIMAD UR8, UR40, UR11, UR6 ;  /* 0x0000000b280872a4 */ /* 0x000fe4000f8e0206 */
[----:B------:R-:W-:Y:S04]  /*47f0*/  @!UP0 USEL UR4, UR5, UR4, !UP4 ;  /* 0x0000000405048287 */ /* 0x000fe8000e000000 */
[----:B------:R-:W-:Y:S02]  /*4800*/  @!UP0 UIMAD UR8, UR7, UR8, UR4 ;  /* 0x00000008070882a4 */ /* 0x000fe4000f8e0204 */
[----:B------:R-:W-:Y:S02]  /*4810*/  @!UP0 UIADD3 UR9, UPT, UPT, UR10, -UR4, URZ ;  /* 0x800000040a098290 */ /* 0x000fe4000fffe0ff */
[----:B------:R-:W-:Y:S02]  /*4820*/  UIADD3 UR4, UPT, UPT, -UR5, URZ, URZ ;  /* 0x000000ff05047290 */ /* 0x000fe4000fffe1ff */
[----:B------:R-:W-:Y:S02]  /*4830*/  UIADD3 UR7, UPT, UPT, -UR6, URZ, URZ ;  /* 0x000000ff06077290 */ /* 0x000fe4000fffe1ff */
[----:B------:R-:W-:Y:S02]  /*4840*/  @!UP0 UIMAD UR6, UR9, UR40, UR5 ;  /* 0x00000028090682a4 */ /* 0x000fe4000f8e0205 */
[----:B------:R-:W-:Y:S02]  /*4850*/  UIMAD UR14, UR15, UR4, UR14 ;  /* 0x000000040f0e72a4 */ /* 0x000fe4000f8e020e */
[----:B------:R-:W-:Y:S01]  /*4860*/  UIMAD UR13, UR34, UR7, UR13 ;  /* 0x00000007220d72a4 */ /* 0x000fe2000f8e020d */
[----:B------:R-:W-:Y:S02]  /*4870*/  @!UP0 UMOV UR5, UR8 ;  /* 0x0000000800058c82 */ /* 0x000fe40008000000 */
[----:B------:R-:W-:Y:S02]  /*4880*/  UIMAD UR14, UR5, UR15, UR14 ;  /* 0x0000000f050e72a4 */ /* 0x000fe4000f8e020e */
[----:B------:R-:W-:Y:S11]  /*4890*/  UIMAD UR13, UR6, UR34, UR13 ;  /* 0x00000022060d72a4 */ /* 0x000ff6000f8e020d */
[----:B------:R-:W-:Y:S01]  /*48a0*/  @!UPT UIADD3 URZ, UPT, UPT, URZ, URZ, URZ ;  /* 0x000000fffffff290 */ /* 0x000fe2000fffe0ff */
.L_x_81:
[----:B------:R-:W4:Y:S01]  /*48b0*/  @!UP2 LDCU.128 UR20, c[0x0][0xb10] ;  /* 0x00016200ff14a7ac */ /* 0x000f220008000c00 */
[C---:B---3--:R-:W-:Y:S02]  /*48c0*/  ISETP.NE.U32.AND P1, PT, R4.reuse, RZ, PT ;  /* 0x000000ff0400720c */ /* 0x048fe40003f25070 */
[----:B------:R-:W-:Y:S02]  /*48d0*/  ISETP.NE.U32.AND P0, PT, R4, RZ, PT ;  /* 0x000000ff0400720c */ /* 0x000fe40003f05070 */
[C---:B------:R-:W-:Y:S02]  /*48e0*/  ISETP.NE.AND.EX P1, PT, R5.reuse, RZ, PT, P1 ;  /* 0x000000ff0500720c */ /* 0x040fe40003f25310 */
[----:B------:R-:W-:Y:S01]  /*48f0*/  ISETP.NE.AND.EX P0, PT, R5, RZ, PT, P0 ;  /* 0x000000ff0500720c */ /* 0x000fe20003f05300 */
[----:B------:R-:W3:Y:S01]  /*4900*/  @!UP2 LDCU UR5, c[0x0][0xb0c] ;  /* 0x00016180ff05a7ac */ /* 0x000ee20008000800 */
[----:B------:R-:W-:Y:S02]  /*4910*/  USHF.L.U32 UR11, UR25, 0x7, URZ ;  /* 0x00000007190b7899 */ /* 0x000fe400080006ff */
[----:B------:R-:W-:Y:S02]  /*4920*/  USHF.L.U32 UR10, UR30, 0x6, URZ ;  /* 0x000000061e0a7899 */ /* 0x000fe400080006ff */
[----:B----4-:R-:W-:Y:S07]  /*4930*/  UIMAD.WIDE.U32 UR6, UR14, UR20, URZ ;  /* 0x000000140e0672a5 */ /* 0x010fee000f8e00ff */
[----:B------:R-:W-:Y:S01]  /*4940*/  @!UP2 UMOV UR4, UR7 ;  /* 0x000000070004ac82 */ /* 0x000fe20008000000 */
[----:B---3--:R-:W-:Y:S02]  /*4950*/  @!UP2 UISETP.NE.AND UP0, UPT, UR5, 0x1, UPT ;  /* 0x000000010500a88c */ /* 0x008fe4000bf05270 */
[----:B------:R-:W-:Y:S02]  /*4960*/  @!UP2 USHF.R.U32.HI UR4, URZ, UR21, UR4 ;  /* 0x00000015ff04a299 */ /* 0x000fe40008011604 */
[----:B------:R-:W-:Y:S02]  /*4970*/  UIMAD.WIDE.U32 UR6, UR13, UR23, URZ ;  /* 0x000000170d0672a5 */ /* 0x000fe4000f8e00ff */
[----:B------:R-:W-:Y:S02]  /*4980*/  @!UP2 USEL UR8, UR14, UR4, !UP0 ;  /* 0x000000040e08a287 */ /* 0x000fe4000c000000 */
[----:B------:R-:W-:Y:S03]  /*4990*/  @!UP2 UISETP.NE.AND UP0, UPT, UR22, 0x1, UPT ;  /* 0x000000011600a88c */ /* 0x000fe6000bf05270 */
[----:B------:R-:W-:Y:S02]  /*49a0*/  @!UP2 UMOV UR6, UR7 ;  /* 0x000000070006ac82 */ /* 0x000fe40008000000 */
[----:B------:R-:W3:Y:S02]  /*49b0*/  @!UP2 LDCU UR4, c[0x0][0xb20] ;  /* 0x00016400ff04a7ac */ /* 0x000ee40008000800 */
[----:B---3--:R-:W-:Y:S04]  /*49c0*/  @!UP2 USHF.R.U32.HI UR6, URZ, UR4, UR6 ;  /* 0x00000004ff06a299 */ /* 0x008fe80008011606 */
[----:B------:R-:W-:Y:S04]  /*49d0*/  @!UP2 USEL UR6, UR13, UR6, !UP0 ;  /* 0x000000060d06a287 */ /* 0x000fe8000c000000 */
[----:B------:R-:W-:Y:S02]  /*49e0*/  @!UP2 UIADD3 UR4, UPT, UPT, -UR8, UR6, URZ ;  /* 0x000000060804a290 */ /* 0x000fe4000fffe1ff */
[----:B------:R-:W-:Y:S02]  /*49f0*/  @!UP2 UIADD3 UR6, UPT, UPT, UR8, -UR6, URZ ;  /* 0x800000060806a290 */ /* 0x000fe4000fffe0ff */
[----:B------:R-:W-:Y:S02]  /*4a00*/  @!UP2 UIMAD UR14, UR4, UR5, UR14 ;  /* 0x00000005040ea2a4 */ /* 0x000fe4000f8e020e */
[----:B------:R-:W-:Y:S01]  /*4a10*/  @!UP2 UIMAD UR13, UR6, UR22, UR13 ;  /* 0x00000016060da2a4 */ /* 0x000fe2000f8e020d */
[----:B------:R-:W-:Y:S11]  /*4a20*/  BRA.U UP3, `(.L_x_82) ;  /* 0x0000000103107547 */ /* 0x000ff6000b800000 */
[----:B--2---:R-:W-:Y:S04]  /*4a30*/  MOV R0, UR37 ;  /* 0x0000002500007c02 */ /* 0x004fe80008000f00 */
[----:B------:R-:W-:Y:S04]  /*4a40*/  SHF.L.U32 R9, R0, 0x1f, RZ ;  /* 0x0000001f00097819 */ /* 0x000fe800000006ff */
[----:B------:R-:W2:Y:S02]  /*4a50*/  SYNCS.PHASECHK.TRANS64.TRYWAIT P2, [UR24+0xb8], R9 ;  /* 0x0000b809ff0075a7 */ /* 0x000ea40008041118 */
[----:B--2---:R-:W-:Y:S05]  /*4a60*/  @!P2 BRA `(.L_x_83) ;  /* 0x0000003c00aca947 */ /* 0x004fea0003800000 */
.L_x_82:
[----:B------:R-:W-:Y:S05]  /*4a70*/  @!P1 BRA `(.L_x_84) ;  /* 0x0000000000309947 */ /* 0x000fea0003800000 */
[----:B------:R-:W-:Y:S01]  /*4a80*/  ISETP.NE.U32.AND P1, PT, R2, RZ, PT ;  /* 0x000000ff0200720c */ /* 0x000fe20003f25070 */
[----:B------:R-:W3:Y:S01]  /*4a90*/  LDCU.64 UR4, c[0x0][0x358] ;  /* 0x00006b00ff0477ac */ /* 0x000ee20008000a00 */
[----:B------:R-:W-:Y:S02]  /*4aa0*/  IMAD.MOV.U32 R84, RZ, RZ, 0x1 ;  /* 0x00000001ff547424 */ /* 0x000fe400078e00ff */
[----:B------:R-:W-:Y:S11]  /*4ab0*/  ISETP.NE.AND.EX P1, PT, R3, RZ, PT, P1 ;  /* 0x000000ff0300720c */ /* 0x000ff60003f25310 */
[----:B------:R-:W-:Y:S02]  /*4ac0*/  @!UPT UIADD3 URZ, UPT, UPT, URZ, URZ, URZ ;  /* 0x000000fffffff290 */ /* 0x000fe4000fffe0ff */
[----:B--2---:R-:W2:Y:S01]  /*4ad0*/  @P1 LDC.64 R8, c[0x0][0x888] ;  /* 0x00022200ff081b82 */ /* 0x004ea20000000a00 */
[----:B------:R-:W-:Y:S04]  /*4ae0*/  @P1 IMAD R0, R4, UR36, RZ ;  /* 0x0000002404001c24 */ /* 0x000fe8000f8e02ff */
[----:B--2---:R-:W-:Y:S04]  /*4af0*/  @P1 IMAD.WIDE R8, R0, 0x4, R8 ;  /* 0x0000000400081825 */ /* 0x004fe800078e0208 */
[----:B------:R-:W-:Y:S01]  /*4b00*/  HFMA2 R0, -RZ, RZ, 0, 5.9604644775390625e-08 ;  /* 0x00000001ff007431 */ /* 0x000fe200000001ff */
[----:B---3-5:R3:W5:Y:S04]  /*4b10*/  @P1 LDG.E R41, desc[UR4][R8.64] ;  /* 0x0000000408291981 */ /* 0x028768000c1e1900 */
[----:B------:R-:W-:Y:S01]  /*4b20*/  @!P1 PRMT R84, R0, 0x7610, R84 ;  /* 0x0000761000549816 */ /* 0x000fe20000000054 */
[----:B---3--:R-:W4:Y:S06]  /*4b30*/  @!P1 LDC R41, c[0x0][0x880] ;  /* 0x00022000ff299b82 */ /* 0x008f2c0000000800 */
.L_x_84:
[----:B----45:R-:W-:Y:S01]  /*4b40*/  @!P0 FSETP.EQ.AND P1, PT, R41, RZ, PT ;  /* 0x000000ff2900820b */ /* 0x030fe20003f22000 */
[----:B------:R-:W-:Y:S01]  /*4b50*/  @!UPT UIADD3 URZ, UPT, UPT, URZ, URZ, URZ ;  /* 0x000000fffffff290 */ /* 0x000fe2000fffe0ff */
[----:B------:R-:W-:Y:S11]  /*4b60*/  @!P0 BRA `(.L_x_85) ;  /* 0x0000000000188947 */ /* 0x000ff60003800000 */
[----:B------:R-:W-:Y:S02]  /*4b70*/  LOP3.LUT P0, RZ, R84, 0xff, RZ, 0xc0, !PT ;  /* 0x000000ff54ff7812 */ /* 0x000fe4000780c0ff */
[----:B------:R-:W-:Y:S04]  /*4b80*/  ISETP.NE.U32.AND P1, PT, R2, RZ, PT ;  /* 0x000000ff0200720c */ /* 0x000fe80003f25070 */
[----:B------:R-:W-:Y:S04]  /*4b90*/  ISETP.NE.AND.EX P1, PT, R3, RZ, PT, P1 ;  /* 0x000000ff0300720c */ /* 0x000fe80003f25310 */
[----:B------:R-:W-:Y:S03]  /*4ba0*/  PLOP3.LUT P1, PT, P1, PT, PT, 0x8, 0x80 ;  /* 0x000000000080781c */ /* 0x000fe60000f2e170 */
[----:B------:R-:W-:Y:S11]  /*4bb0*/  @P0 FSETP.EQ.AND P1, PT, R41, RZ, PT ;  /* 0x000000ff2900020b */ /* 0x000ff60003f22000 */
[----:B------:R-:W-:Y:S02]  /*4bc0*/  @!UPT UIADD3 URZ, UPT, UPT, URZ, URZ, URZ ;  /* 0x000000fffffff290 */ /* 0x000fe4000fffe0ff */
.L_x_85:
[----:B------:R-:W-:Y:S01]  /*4bd0*/  ULEA UR4, UR12, UR24, 0x3 ;  /* 0x000000180c047291 */ /* 0x000fe2000f8e18ff */
[----:B--2---:R-:W-:Y:S02]  /*4be0*/  SHF.L.U32 R9, R15, 0x1f, RZ ;  /* 0x0000001f0f097819 */ /* 0x004fe400000006ff */
[----:B------:R-:W-:Y:S04]  /*4bf0*/  ELECT P0, URZ, PT ;  /* 0x0000000000ff782f */ /* 0x000fe80003800000 */
[----:B------:R-:W-:Y:S02]  /*4c00*/  PLOP3.LUT P1, PT, P1, P0, PT, 0xf2, 0x2f ;  /* 0x00000000002f781c */ /* 0x000fe40000f21e72 */
[----:B------:R-:W2:Y:S11]  /*4c10*/  SYNCS.PHASECHK.TRANS64.TRYWAIT P2, [UR4+0x98], R9 ;  /* 0x00009809ff0075a7 */ /* 0x000eb60008041104 */
[----:B------:R-:W-:Y:S05]  /*4c20*/  @!P1 IADD3 R8, P0, PT, R16, 0x580, RZ ;  /* 0x0000058010089810 */ /* 0x000fea0007f1e0ff */
[----:B------:R-:W-:Y:S01]  /*4c30*/  @!P1 IMAD.X R6, RZ, RZ, R17, P0 ;  /* 0x000000ffff069224 */ /* 0x000fe200000e0611 */
[----:B--2---:R-:W-:Y:S07]  /*4c40*/  @!P2 BRA `(.L_x_86) ;  /* 0x0000003c004ca947 */ /* 0x004fee0003800000 */
.L_x_165:
[----:B------:R-:W3:Y:S01]  /*4c50*/  S2UR UR20, SR_CgaCtaId ;  /* 0x00000000001479c3 */ /* 0x000ee20000008800 */
[----:B------:R-:W-:Y:S01]  /*4c60*/  @!P1 R2UR UR7, R6 ;  /* 0x00000000060792ca */ /* 0x000fe200000e0000 */
[----:B------:R-:W-:Y:S01]  /*4c70*/  UIADD3 UR5, UPT, UPT, UR12, 0x1, URZ ;  /* 0x000000010c057890 */ /* 0x000fe2000fffe0ff */
[----:B------:R-:W-:Y:S01]  /*4c80*/  @!P1 R2UR UR6, R8 ;  /* 0x00000000080692ca */ /* 0x000fe200000e0000 */
[----:B------:R-:W-:Y:S01]  /*4c90*/  UIADD3 UR9, UPT, UPT, UR4, 0x80, URZ ;  /* 0x0000008004097890 */ /* 0x000fe2000fffe0ff */
[----:B------:R-:W-:Y:S01]  /*4ca0*/  @!P1 IMAD.MOV.U32 R6, RZ, RZ, 0x2000 ;  /* 0x00002000ff069424 */ /* 0x000fe200078e00ff */
[----:B------:R-:W-:Y:S01]  /*4cb0*/  UISETP.NE.AND UP0, UPT, UR5, 0x3, UPT ;  /* 0x000000030500788c */ /* 0x000fe2000bf05270 */
[----:B------:R-:W-:Y:S01]  /*4cc0*/  VIADD R14, R14, 0x1 ;  /* 0x000000010e0e7836 */ /* 0x000fe20000000000 */
[----:B------:R-:W-:Y:S01]  /*4cd0*/  UMOV UR22, 0x0 ;  /* 0x0000000000167882 */ /* 0x000fe20000000000 */
[----:B------:R-:W-:Y:S05]  /*4ce0*/  UMOV UR23, 0x10000000 ;  /* 0x1000000000177882 */ /* 0x000fea0000000000 */
[----:B--2---:R-:W-:Y:S01]  /*4cf0*/  IMAD.U32 R9, RZ, RZ, UR7 ;  /* 0x00000007ff097e24 */ /* 0x004fe2000f8e00ff */
[----:B------:R-:W-:Y:S01]  /*4d00*/  USEL UR7, URZ, 0x1, UP0 ;  /* 0x00000001ff077887 */ /* 0x000fe20008000000 */
[----:B------:R-:W-:Y:S01]  /*4d10*/  IMAD.U32 R8, RZ, RZ, UR6 ;  /* 0x00000006ff087e24 */ /* 0x000fe2000f8e00ff */
[----:B------:R-:W-:Y:S02]  /*4d20*/  USEL UR6, UR5, URZ, UP0 ;  /* 0x000000ff05067287 */ /* 0x000fe40008000000 */
[----:B------:R-:W-:Y:S01]  /*4d30*/  VOTEU.ALL UP0, P1 ;  /* 0x0000000000ff7886 */ /* 0x000fe20000800000 */
[----:B------:R-:W-:Y:S02]  /*4d40*/  @!P1 R2UR UR19, R9 ;  /* 0x00000000091392ca */ /* 0x000fe400000e0000 */
[----:B------:R-:W-:Y:S02]  /*4d50*/  @!P1 R2UR UR18, R8 ;  /* 0x00000000081292ca */ /* 0x000fe400000e0000 */
[----:B------:R-:W-:Y:S01]  /*4d60*/  @!UP0 ULEA UR5, UR12, UR24, 0xd ;  /* 0x000000180c058291 */ /* 0x000fe2000f8e68ff */
[----:B------:R-:W-:Y:S01]  /*4d70*/  LOP3.LUT R15, R15, UR7, RZ, 0x3c, !PT ;  /* 0x000000070f0f7c12 */ /* 0x000fe2000f8e3cff */
[----:B---3--:R-:W-:Y:S02]  /*4d80*/  UPRMT UR20, UR20, 0x654, UR9 ;  /* 0x0000065414147896 */ /* 0x008fe40008000009 */
[----:B------:R-:W-:Y:S01]  /*4d90*/  @!UP0 UIADD3 UR8, UPT, UPT, UR5, 0x200, URZ ;  /* 0x0000020005088890 */ /* 0x000fe2000fffe0ff */
[----:B------:R-:W-:Y:S01]  /*4da0*/  SHF.L.U32 R0, R15, 0x1f, RZ ;  /* 0x0000001f0f007819 */ /* 0x000fe200000006ff */
[----:B------:R-:W-:Y:S01]  /*4db0*/  VOTEU.ALL UP0, P1 ;  /* 0x0000000000ff7886 */ /* 0x000fe20000800000 */
[----:B------:R-:W-:Y:S01]  /*4dc0*/  UMOV UR12, UR36 ;  /* 0x00000024000c7c82 */ /* 0x000fe20008000000 */
[----:B------:R-:W-:Y:S05]  /*4dd0*/  ULEA UR5, UR6, UR24, 0x3 ;  /* 0x0000001806057291 */ /* 0x000fea000f8e18ff */
[----:B------:R2:W-:Y:S01]  /*4de0*/  @!UP0 UTMALDG.3D [UR8], [UR18], desc[UR22] ;  /* 0x00001608120085b4 */ /* 0x0005e20008011000 */
[----:B------:R2:W-:Y:S01]  /*4df0*/  @!P1 SYNCS.ARRIVE.TRANS64.RED.A0TR RZ, [UR4+0x80], R6 ;  /* 0x00008006ffff99a7 */ /* 0x0005e20008300404 */
[----:B------:R-:W-:Y:S02]  /*4e00*/  SYNCS.ARRIVE.TRANS64.RED.A1T0 RZ, [UR20], RZ ;  /* 0x000000ffffff79a7 */ /* 0x000fe40008100414 */
[----:B------:R-:W3:Y:S02]  /*4e10*/  SYNCS.PHASECHK.TRANS64.TRYWAIT P0, [UR5+0x98], R0 ;  /* 0x00009800ff0075a7 */ /* 0x000ee40008001105 */
[----:B--23--:R-:W-:Y:S05]  /*4e20*/  @!P0 BRA `(.L_x_87) ;  /* 0x0000003800ec8947 */ /* 0x00cfea0003800000 */
.L_x_167:
[----:B------:R-:W3:Y:S01]  /*4e30*/  S2UR UR12, SR_CgaCtaId ;  /* 0x00000000000c79c3 */ /* 0x000ee20000008800 */
[----:B------:R-:W-:Y:S01]  /*4e40*/  UIADD3 UR9, UPT, UPT, UR5, 0x80, URZ ;  /* 0x0000008005097890 */ /* 0x000fe2000fffe0ff */
[----:B------:R-:W-:Y:S01]  /*4e50*/  @!P1 IADD3 R6, P0, PT, R16, 0x580, RZ ;  /* 0x0000058010069810 */ /* 0x000fe20007f1e0ff */
[----:B------:R-:W-:Y:S01]  /*4e60*/  UPLOP3.LUT UP3, UPT, UPT, UPT, UPT, 0x80, 0x8 ;  /* 0x000000000008789c */ /* 0x000fe20003f6f070 */
[----:B------:R-:W-:Y:S01]  /*4e70*/  R2UR UR23, R86 ;  /* 0x00000000561772ca */ /* 0x000fe200000e0000 */
[----:B------:R-:W-:Y:S01]  /*4e80*/  UMOV UR20, 0x0 ;  /* 0x0000000000147882 */ /* 0x000fe20000000000 */
[----:B------:R-:W-:Y:S01]  /*4e90*/  @!P1 R2UR UR7, R6 ;  /* 0x00000000060792ca */ /* 0x000fe200000e0000 */
[----:B--2---:R-:W-:Y:S01]  /*4ea0*/  @!P1 IMAD.X R0, RZ, RZ, R17, P0 ;  /* 0x000000ffff009224 */ /* 0x004fe200000e0611 */
[----:B------:R-:W-:Y:S01]  /*4eb0*/  UMOV UR21, 0x10000000 ;  /* 0x1000000000157882 */ /* 0x000fe20000000000 */
[----:B------:R-:W-:Y:S01]  /*4ec0*/  VOTEU.ALL UP0, P1 ;  /* 0x0000000000ff7886 */ /* 0x000fe20000800000 */
[----:B------:R-:W-:Y:S02]  /*4ed0*/  R2UR UR22, R87 ;  /* 0x00000000571672ca */ /* 0x000fe400000e0000 */
[----:B------:R-:W-:Y:S02]  /*4ee0*/  @!P1 R2UR UR4, R0 ;  /* 0x00000000000492ca */ /* 0x000fe400000e0000 */
[----:B------:R-:W-:Y:S01]  /*4ef0*/  @!UP0 UIADD3 UR10, UPT, UPT, UR10, 0x20, URZ ;  /* 0x000000200a0a8890 */ /* 0x000fe2000fffe0ff */
[C---:B------:R-:W-:Y:S02]  /*4f00*/  ISETP.NE.AND P0, PT, R14.reuse, 0x2, PT ;  /* 0x000000020e00780c */ /* 0x040fe40003f05270 */
[----:B------:R-:W-:Y:S02]  /*4f10*/  UIADD3 UR30, UPT, UPT, UR13, UR23, URZ ;  /* 0x000000170d1e7290 */ /* 0x000fe4000fffe0ff */
[----:B------:R-:W-:Y:S01]  /*4f20*/  IMAD.U32 R8, RZ, RZ, UR7 ;  /* 0x00000007ff087e24 */ /* 0x000fe2000f8e00ff */
[----:B------:R-:W-:Y:S02]  /*4f30*/  SEL R0, RZ, 0x1, P0 ;  /* 0x00000001ff007807 */ /* 0x000fe40000000000 */
[----:B------:R-:W-:Y:S01]  /*4f40*/  SEL R14, R14, RZ, P0 ;  /* 0x000000ff0e0e7207 */ /* 0x000fe20000000000 */
[----:B------:R-:W-:Y:S01]  /*4f50*/  UIADD3 UR25, UPT, UPT, UR14, UR22, URZ ;  /* 0x000000160e197290 */ /* 0x000fe2000fffe0ff */
[----:B------:R-:W-:Y:S01]  /*4f60*/  @!P1 R2UR UR18, R8 ;  /* 0x00000000081292ca */ /* 0x000fe200000e0000 */
[----:B------:R-:W-:Y:S01]  /*4f70*/  IMAD.U32 R9, RZ, RZ, UR4 ;  /* 0x00000004ff097e24 */ /* 0x000fe2000f8e00ff */
[----:B------:R-:W-:Y:S01]  /*4f80*/  @!UP0 ULEA UR4, UR6, UR24, 0xd ;  /* 0x0000001806048291 */ /* 0x000fe2000f8e68ff */
[----:B------:R-:W-:Y:S03]  /*4f90*/  LOP3.LUT R13, R13, R0, RZ, 0x3c, !PT ;  /* 0x000000000d0d7212 */ /* 0x000fe600078e3cff */
[----:B------:R-:W-:Y:S01]  /*4fa0*/  @!P1 R2UR UR19, R9 ;  /* 0x00000000091392ca */ /* 0x000fe200000e0000 */
[----:B------:R-:W-:Y:S02]  /*4fb0*/  @!UP0 UIADD3 UR8, UPT, UPT, UR4, 0x200, URZ ;  /* 0x0000020004088890 */ /* 0x000fe4000fffe0ff */
[----:B---3--:R-:W-:Y:S01]  /*4fc0*/  UPRMT UR4, UR12, 0x654, UR9 ;  /* 0x000006540c047896 */ /* 0x008fe20008000009 */
[----:B------:R-:W-:Y:S02]  /*4fd0*/  VOTEU.ALL UP0, P1 ;  /* 0x0000000000ff7886 */ /* 0x000fe40000800000 */
[----:B------:R-:W-:Y:S01]  /*4fe0*/  UMOV UR12, UR36 ;  /* 0x00000024000c7c82 */ /* 0x000fe20008000000 */
[----:B------:R-:W-:Y:S06]  /*4ff0*/  UMOV UR36, UR26 ;  /* 0x0000001a00247c82 */ /* 0x000fec0008000000 */
[----:B------:R2:W-:Y:S01]  /*5000*/  @!UP0 UTMALDG.3D [UR8], [UR18], desc[UR20] ;  /* 0x00001408120085b4 */ /* 0x0005e20008011000 */
[----:B------:R4:W-:Y:S01]  /*5010*/  @!P1 SYNCS.ARRIVE.TRANS64.RED.A0TR RZ, [UR5+0x80], R7 ;  /* 0x00008007ffff99a7 */ /* 0x0009e20008300405 */
[----:B------:R-:W-:Y:S01]  /*5020*/  SYNCS.ARRIVE.TRANS64.RED.A1T0 RZ, [UR4], RZ ;  /* 0x000000ffffff79a7 */ /* 0x000fe20008100404 */
[----:B------:R-:W-:Y:S04]  /*5030*/  UIADD3 UR4, UPT, UPT, UR6, 0x1, URZ ;  /* 0x0000000106047890 */ /* 0x000fe8000fffe0ff */
[----:B------:R-:W-:Y:S04]  /*5040*/  UISETP.NE.AND UP0, UPT, UR4, 0x3, UPT ;  /* 0x000000030400788c */ /* 0x000fe8000bf05270 */
[----:B------:R-:W-:Y:S06]  /*5050*/  USEL UR5, URZ, 0x1, UP0 ;  /* 0x00000001ff057887 */ /* 0x000fec0008000000 */
[----:B------:R-:W-:Y:S01]  /*5060*/  LOP3.LUT R15, R15, UR5, RZ, 0x3c, !PT ;  /* 0x000000050f0f7c12 */ /* 0x000fe2000f8e3cff */
[----:B--2---:R-:W-:Y:S01]  /*5070*/  USEL UR12, UR4, URZ, UP0 ;  /* 0x000000ff040c7287 */ /* 0x004fe20008000000 */
[----:B------:R-:W-:Y:S11]  /*5080*/  BRA.U UP1, `(.L_x_88) ;  /* 0xfffffff101e87547 */ /* 0x000ff6000b83ffff */
[----:B------:R-:W-:Y:S01]  /*5090*/  UIADD3 UR24, UPT, UPT, UR24, 0x98, URZ ;  /* 0x0000009818187890 */ /* 0x000fe2000fffe0ff */
[----:B------:R-:W-:-:S03]  /*50a0*/  SHF.L.U32 R3, R15, 0x1f, RZ ;  /* 0x0000001f0f037819 */ /* 0x000fc600000006ff */
[----:B------:R-:W-:-:S09]  /*50b0*/  ULEA UR4, UR12, UR24, 0x3 ;  /* 0x000000180c047291 */ /* 0x000fd2000f8e18ff */
[----:B------:R-:W2:Y:S02]  /*50c0*/  SYNCS.PHASECHK.TRANS64.TRYWAIT P0, [UR4], R3 ;  /* 0x00000003ff0075a7 */ /* 0x000ea40008001104 */
[----:B--2---:R-:W-:Y:S05]  /*50d0*/  @!P0 BRA `(.L_x_89) ;  /* 0x0000003800588947 */ /* 0x004fea0003800000 */
.L_x_169:
[----:B------:R-:W-:-:S04]  /*50e0*/  UIADD3 UR4, UPT, UPT, UR12, 0x1, URZ ;  /* 0x000000010c047890 */ /* 0x000fc8000fffe0ff */
[----:B------:R-:W-:-:S04]  /*50f0*/  UISETP.NE.AND UP0, UPT, UR4, 0x3, UPT ;  /* 0x000000030400788c */ /* 0x000fc8000bf05270 */
[----:B------:R-:W-:Y:S02]  /*5100*/  USEL UR6, URZ, 0x1, UP0 ;  /* 0x00000001ff067887 */ /* 0x000fe40008000000 */
[----:B------:R-:W-:-:S04]  /*5110*/  USEL UR4, UR4, URZ, UP0 ;  /* 0x000000ff04047287 */ /* 0x000fc80008000000 */
[----:B------:R-:W-:Y:S01]  /*5120*/  ULEA UR5, UR4, UR24, 0x3 ;  /* 0x0000001804057291 */ /* 0x000fe2000f8e18ff */
[----:B------:R-:W-:-:S04]  /*5130*/  LOP3.LUT R15, R15, UR6, RZ, 0x3c, !PT ;  /* 0x000000060f0f7c12 */ /* 0x000fc8000f8e3cff */
[----:B--2---:R-:W-:-:S04]  /*5140*/  SHF.L.U32 R3, R15, 0x1f, RZ ;  /* 0x0000001f0f037819 */ /* 0x004fc800000006ff */
[----:B------:R-:W2:Y:S02]  /*5150*/  SYNCS.PHASECHK.TRANS64.TRYWAIT P0, [UR5], R3 ;  /* 0x00000003ff0075a7 */ /* 0x000ea40008001105 */
[----:B--2---:R-:W-:Y:S05]  /*5160*/  @!P0 BRA `(.L_x_90) ;  /* 0x00000038004c8947 */ /* 0x004fea0003800000 */
.L_x_171:
[----:B------:R-:W-:-:S04]  /*5170*/  UIADD3 UR4, UPT, UPT, UR4, 0x1, URZ ;  /* 0x0000000104047890 */ /* 0x000fc8000fffe0ff */
[----:B------:R-:W-:-:S04]  /*5180*/  UISETP.NE.AND UP0, UPT, UR4, 0x3, UPT ;  /* 0x000000030400788c */ /* 0x000fc8000bf05270 */
[----:B------:R-:W-:Y:S02]  /*5190*/  USEL UR5, URZ, 0x1, UP0 ;  /* 0x00000001ff057887 */ /* 0x000fe40008000000 */
[----:B------:R-:W-:-:S04]  /*51a0*/  USEL UR4, UR4, URZ, UP0 ;  /* 0x000000ff04047287 */ /* 0x000fc80008000000 */
[----:B------:R-:W-:Y:S01]  /*51b0*/  ULEA UR4, UR4, UR24, 0x3 ;  /* 0x0000001804047291 */ /* 0x000fe2000f8e18ff */
[----:B--2---:R-:W-:-:S04]  /*51c0*/  LOP3.LUT R3, R15, UR5, RZ, 0x3c, !PT ;  /* 0x000000050f037c12 */ /* 0x004fc8000f8e3cff */
[----:B------:R-:W-:Y:S01]  /*51d0*/  SHF.L.U32 R3, R3, 0x1f, RZ ;  /* 0x0000001f03037819 */ /* 0x000fe200000006ff */
[----:B------:R-:W-:-:S07]  /*51e0*/  IMAD.U32 R0, RZ, RZ, UR4 ;  /* 0x00000004ff007e24 */ /* 0x000fce000f8e00ff */
.L_x_91:
[----:B--2---:R2:W3:Y:S02]  /*51f0*/  SYNCS.PHASECHK.TRANS64.TRYWAIT P0, [R0+URZ], R3 ;  /* 0x00000003000075a7 */ /* 0x0044e400080011ff */
[----:B---3--:R-:W-:Y:S05]  /*5200*/  @!P0 NANOSLEEP.SYNCS 0x989680 ;  /* 0x009896800000895d */ /* 0x008fea0003900000 */
[----:B------:R-:W3:Y:S02]  /*5210*/  @!P0 SYNCS.PHASECHK.TRANS64 P0, [R0+URZ], R3 ;  /* 0x00000003000085a7 */ /* 0x000ee400080010ff */
[----:B-1-3--:R-:W-:Y:S05]  /*5220*/  @P0 EXIT ;  /* 0x000000000000094d */ /* 0x00afea0003800000 */
[----:B------:R-:W-:Y:S05]  /*5230*/  BRA `(.L_x_91) ;  /* 0xfffffffc00ec7947 */ /* 0x000fea000383ffff */
.L_x_79:
[----:B------:R-:W-:-:S06]  /*5240*/  UISETP.GE.AND UP0, UPT, UR22, 0x4, UPT ;  /* 0x000000041600788c */ /* 0x000fcc000bf06270 */
[----:B------:R-:W-:-:S13]  /*5250*/  PLOP3.LUT P0, PT, PT, PT, UP0, 0x80, 0x8 ;  /* 0x000000000008781c */ /* 0x000fda0003f0f008 */
[----:B------:R-:W-:Y:S05]  /*5260*/  @!P0 EXIT ;  /* 0x000000000000894d */ /* 0x000fea0003800000 */
[----:B------:R-:W1:Y:S08]  /*5270*/  S2UR UR4, SR_CgaCtaId ;  /* 0x00000000000479c3 */ /* 0x000e700000008800 */
[----:B------:R-:W-:Y:S01]  /*5280*/  BAR.SYNC.DEFER_BLOCKING 0x6, 0xa0 ;  /* 0x0182800000007b1d */ /* 0x000fe20000010000 */
[C---:B------:R-:W-:Y:S01]  /*5290*/  IMAD.SHL.U32 R3, R91.reuse, 0x20, RZ ;  /* 0x000000205b037824 */ /* 0x040fe200078e00ff */
[C---:B------:R-:W-:Y:S01]  /*52a0*/  LOP3.LUT R92, R91.reuse, 0x2, RZ, 0xc0, !PT ;  /* 0x000000025b5c7812 */ /* 0x040fe200078ec0ff */
[C---:B------:R-:W-:Y:S01]  /*52b0*/  IMAD.SHL.U32 R96, R91.reuse, 0x4, RZ ;  /* 0x000000045b607824 */ /* 0x040fe200078e00ff */
[C---:B------:R-:W-:Y:S01]  /*52c0*/  LOP3.LUT R97, R91.reuse, 0x60, RZ, 0xc0, !PT ;  /* 0x000000605b617812 */ /* 0x040fe200078ec0ff */
[----:B------:R-:W-:Y:S01]  /*52d0*/  IMAD.U32 R37, R91, 0x10000, RZ ;  /* 0x000100005b257824 */ /* 0x000fe200078e00ff */
[----:B------:R-:W-:-:S02]  /*52e0*/  UMOV UR47, 0x400 ;  /* 0x00000400002f7882 */ /* 0x000fc40000000000 */
[----:B------:R-:W2:Y:S01]  /*52f0*/  LDC.64 R78, c[0x0][0x8b0] ;  /* 0x00022c00ff4e7b82 */ /* 0x000ea20000000a00 */
[----:B------:R-:W-:Y:S01]  /*5300*/  LOP3.LUT R5, R3, 0xc0, RZ, 0xc0, !PT ;  /* 0x000000c003057812 */ /* 0x000fe200078ec0ff */
[----:B------:R-:W-:Y:S01]  /*5310*/  HFMA2 R36, -RZ, RZ, 0, 0 ;  /* 0x00000000ff247431 */ /* 0x000fe200000001ff */
[----:B------:R-:W-:Y:S01]  /*5320*/  LOP3.LUT R91, R91, 0x4, RZ, 0xc0, !PT ;  /* 0x000000045b5b7812 */ /* 0x000fe200078ec0ff */
[----:B------:R-:W-:Y:S01]  /*5330*/  IMAD.MOV.U32 R94, RZ, RZ, RZ ;  /* 0x000000ffff5e7224 */ /* 0x000fe200078e00ff */
[----:B------:R-:W-:Y:S01]  /*5340*/  LOP3.LUT R96, R5, 0x18, R96, 0xf8, !PT ;  /* 0x0000001805607812 */ /* 0x000fe200078ef860 */
[----:B------:R-:W-:Y:S01]  /*5350*/  IMAD.MOV.U32 R90, RZ, RZ, RZ ;  /* 0x000000ffff5a7224 */ /* 0x000fe200078e00ff */
[----:B------:R-:W-:Y:S01]  /*5360*/  LOP3.LUT R37, R37, 0x600000, RZ, 0xc0, !PT ;  /* 0x0060000025257812 */ /* 0x000fe200078ec0ff */
[----:B------:R-:W3:Y:S01]  /*5370*/  LDC.64 R76, c[0x0][0x8a8] ;  /* 0x00022a00ff4c7b82 */ /* 0x000ee20000000a00 */
[----:B------:R-:W-:Y:S01]  /*5380*/  IADD3 R95, PT, PT, -R91, 0x2, RZ ;  /* 0x000000025b5f7810 */ /* 0x000fe20007ffe1ff */
[----:B------:R-:W-:Y:S01]  /*5390*/  IMAD.MOV R92, RZ, RZ, -R92 ;  /* 0x000000ffff5c7224 */ /* 0x000fe200078e0a5c */
[----:B------:R-:W-:Y:S01]  /*53a0*/  LOP3.LUT R96, R96, 0xf20, R3, 0xf8, !PT ;  /* 0x00000f2060607812 */ /* 0x000fe200078ef803 */
[----:B------:R-:W4:Y:S01]  /*53b0*/  LDCU UR62, c[0x0][0x370] ;  /* 0x00006e00ff3e77ac */ /* 0x000f220008000800 */
[----:B------:R-:W-:Y:S01]  /*53c0*/  MOV R93, RZ ;  /* 0x000000ff005d7202 */ /* 0x000fe20000000f00 */
[----:B------:R-:W-:Y:S01]  /*53d0*/  IMAD.SHL.U32 R95, R95, 0x10, RZ ;  /* 0x000000105f5f7824 */ /* 0x000fe200078e00ff */
[----:B------:R-:W-:Y:S01]  /*53e0*/  IADD3 R91, PT, PT, -R91, RZ, RZ ;  /* 0x000000ff5b5b7210 */ /* 0x000fe20007ffe1ff */
[----:B-1----:R-:W-:Y:S01]  /*53f0*/  ULEA UR47, UR4, UR47, 0x18 ;  /* 0x0000002f042f7291 */ /* 0x002fe2000f8ec0ff */
[----:B------:R-:W1:Y:S01]  /*5400*/  LDCU.64 UR4, c[0x0][0x890] ;  /* 0x00011200ff0477ac */ /* 0x000e620008000a00 */
[----:B------:R-:W-:Y:S01]  /*5410*/  UMOV UR54, 0x1 ;  /* 0x0000000100367882 */ /* 0x000fe20000000000 */
[----:B------:R-:W-:Y:S01]  /*5420*/  UMOV UR46, URZ ;  /* 0x000000ff002e7c82 */ /* 0x000fe20008000000 */
[----:B------:R-:W2:Y:S05]  /*5430*/  LDCU UR41, c[0x0][0xb0c] ;  /* 0x00016180ff2977ac */ /* 0x000eaa0008000800 */
[----:B------:R-:W4:Y:S01]  /*5440*/  LDS R0, [UR47+0x170] ;  /* 0x0001702fff007984 */ /* 0x000f220008000800 */
[----:B------:R-:W2:Y:S01]  /*5450*/  LDCU UR39, c[0x0][0xb30] ;  /* 0x00016600ff2777ac */ /* 0x000ea20008000800 */
[----:B------:R-:W2:Y:S01]  /*5460*/  LDCU.64 UR60, c[0x0][0x888] ;  /* 0x00011100ff3c77ac */ /* 0x000ea20008000a00 */
[----:B-1----:R-:W-:Y:S01]  /*5470*/  IMAD.U32 R99, RZ, RZ, UR4 ;  /* 0x00000004ff637e24 */ /* 0x002fe2000f8e00ff */
[----:B------:R-:W-:Y:S01]  /*5480*/  UIADD3 UR4, UPT, UPT, UR47, 0x200, URZ ;  /* 0x000002002f047890 */ /* 0x000fe2000fffe0ff */
[----:B------:R-:W-:Y:S01]  /*5490*/  IMAD.U32 R98, RZ, RZ, UR5 ;  /* 0x00000005ff627e24 */ /* 0x000fe2000f8e00ff */
[----:B------:R-:W1:Y:S04]  /*54a0*/  LDCU.64 UR42, c[0x0][0xb28] ;  /* 0x00016500ff2a77ac */ /* 0x000e680008000a00 */
[----:B------:R-:W-:Y:S01]  /*54b0*/  LEA R96, R96, UR4, 0x1 ;  /* 0x0000000460607c11 */ /* 0x000fe2000f8e08ff */
[----:B------:R-:W1:Y:S01]  /*54c0*/  LDCU.128 UR56, c[0x0][0xb10] ;  /* 0x00016200ff3877ac */ /* 0x000e620008000c00 */
[----:B------:R-:W1:Y:S01]  /*54d0*/  LDCU UR55, c[0x0][0x374] ;  /* 0x00006e80ff3777ac */ /* 0x000e620008000800 */
[----:B------:R-:W-:Y:S01]  /*54e0*/  UMOV UR53, URZ ;  /* 0x000000ff00357c82 */ /* 0x000fe20008000000 */
[----:B------:R-:W-:Y:S01]  /*54f0*/  UMOV UR52, URZ ;  /* 0x000000ff00347c82 */ /* 0x000fe20008000000 */
[----:B----4-:R-:W-:Y:S01]  /*5500*/  IADD3 R37, PT, PT, R0, R37, RZ ;  /* 0x0000002500257210 */ /* 0x010fe20007ffe0ff */
[----:B-123--:R-:W-:-:S07]  /*5510*/  IMAD.U32 R0, RZ, RZ, UR4 ;  /* 0x00000004ff007e24 */ /* 0x00efce000f8e00ff */
.L_x_122:
[C---:B------:R-:W-:Y:S02]  /*5520*/  LEA R3, R90.reuse, UR47, 0x3 ;  /* 0x0000002f5a037c11 */ /* 0x040fe4000f8e18ff */
[----:B------:R-:W-:Y:S02]  /*5530*/  SHF.L.U32 R0, R93, 0x1f, RZ ;  /* 0x0000001f5d007819 */ /* 0x000fe400000006ff */
[----:B------:R-:W-:Y:S02]  /*5540*/  LEA R5, R90, UR47, 0x4 ;  /* 0x0000002f5a057c11 */ /* 0x000fe4000f8e20ff */
[----:B-1----:R-:W1:Y:S02]  /*5550*/  SYNCS.PHASECHK.TRANS64.TRYWAIT P0, [R3+URZ+0xc0], R0 ;  /* 0x0000c000030075a7 */ /* 0x002e6400080011ff */
[----:B-1----:R-:W-:Y:S05]  /*5560*/  @!P0 BRA `(.L_x_92) ;  /* 0x0000003400648947 */ /* 0x002fea0003800000 */
.L_x_172:
        /* <DEDUP_REMOVED lines=8> */
[----:B--2---:R-:W-:Y:S11]  /*55f0*/  LOP3.LUT P0, RZ, R6, 0x1, RZ, 0xc0, !PT ;  /* 0x0000000106ff7812 */ /* 0x004ff6000780c0ff */
[----:B------:R-:W-:Y:S02]  /*5600*/  @!UPT UIADD3 URZ, UPT, UPT, URZ, URZ, URZ ;  /* 0x000000fffffff290 */ /* 0x000fe4000fffe0ff */
[----:B---3--:R-:W-:Y:S01]  /*5610*/  VOTEU.ANY UP1, P0 ;  /* 0x0000000000ff7886 */ /* 0x008fe20000020100 */
[----:B------:R-:W-:Y:S01]  /*5620*/  PLOP3.LUT P0, PT, PT, PT, UP1, 0x80, 0x8 ;  /* 0x000000000008781c */ /* 0x000fe20003f0f018 */
[----:B------:R-:W-:Y:S06]  /*5630*/  UP2UR UR4, UPR, URZ, 0x2 ;  /* 0x00000002ff047883 */ /* 0x000fec0008000000 */
[----:B------:R-:W-:Y:S06]  /*5640*/  IMAD.U32 R100, RZ, RZ, UR4 ;  /* 0x00000004ff647e24 */ /* 0x000fec000f8e00ff */
[----:B-1----:R-:W-:Y:S02]  /*5650*/  @P0 SHF.R.U32.HI R0, RZ, 0x10, R5 ;  /* 0x00000010ff000819 */ /* 0x002fe40000011605 */
        /* <DEDUP_REMOVED lines=12> */
[----:B------:R-:W2:Y:S01]  /*5720*/  LDCU UR12, c[0x0][0xb20] ;  /* 0x00016400ff0c77ac */ /* 0x000ea20008000800 */
[----:B------:R-:W-:Y:S02]  /*5730*/  UIMAD.WIDE.U32 UR4, UR55, UR59, URZ ;  /* 0x0000003b370472a5 */ /* 0x000fe4000f8e00ff */
[----:B------:R-:W-:Y:S02]  /*5740*/  UIMAD.WIDE.U32 UR6, UR62, UR56, URZ ;  /* 0x000000383e0672a5 */ /* 0x000fe4000f8e00ff */
[----:B------:R-:W-:Y:S02]  /*5750*/  UISETP.NE.AND UP0, UPT, UR58, 0x1, UPT ;  /* 0x000000013a00788c */ /* 0x000fe4000bf05270 */
[----:B------:R-:W-:Y:S02]  /*5760*/  UIMAD.WIDE.U32 UR8, UR37, UR59, URZ ;  /* 0x0000003b250872a5 */ /* 0x000fe4000f8e00ff */
[----:B------:R-:W-:Y:S02]  /*5770*/  UIMAD.WIDE.U32 UR10, UR38, UR56, URZ ;  /* 0x00000038260a72a5 */ /* 0x000fe4000f8e00ff */
[----:B------:R-:W-:Y:S02]  /*5780*/  UISETP.NE.AND UP1, UPT, UR41, 0x1, UPT ;  /* 0x000000012900788c */ /* 0x000fe4000bf25270 */
[----:B------:R-:W-:Y:S01]  /*5790*/  UISETP.NE.AND UP2, UPT, UR40, 0x1, UPT ;  /* 0x000000012800788c */ /* 0x000fe2000bf45270 */
[----:B------:R-:W-:Y:S02]  /*57a0*/  UMOV UR4, UR5 ;  /* 0x0000000500047c82 */ /* 0x000fe40008000000 */
[----:B--2---:R-:W-:Y:S03]  /*57b0*/  USHF.R.U32.HI UR5, URZ, UR12, UR4 ;  /* 0x0000000cff057299 */ /* 0x004fe60008011604 */
[----:B------:R-:W-:Y:S02]  /*57c0*/  UMOV UR4, UR7 ;  /* 0x0000000700047c82 */ /* 0x000fe40008000000 */
[----:B------:R-:W-:Y:S02]  /*57d0*/  USHF.R.U32.HI UR7, URZ, UR57, UR4 ;  /* 0x00000039ff077299 */ /* 0x000fe40008011604 */
[----:B------:R-:W-:Y:S02]  /*57e0*/  USEL UR4, UR55, UR5, !UP0 ;  /* 0x0000000537047287 */ /* 0x000fe4000c000000 */
[----:B------:R-:W-:Y:S01]  /*57f0*/  USEL UR7, UR62, UR7, !UP1 ;  /* 0x000000073e077287 */ /* 0x000fe2000c800000 */
[----:B------:R-:W-:Y:S01]  /*5800*/  UMOV UR5, UR9 ;  /* 0x0000000900057c82 */ /* 0x000fe20008000000 */
[----:B------:R-:W-:Y:S02]  /*5810*/  UIMAD.WIDE.U32 UR8, UR4, UR42, URZ ;  /* 0x0000002a040872a5 */ /* 0x000fe4000f8e00ff */
[----:B------:R-:W-:Y:S03]  /*5820*/  USHF.R.U32.HI UR6, URZ, UR12, UR5 ;  /* 0x0000000cff067299 */ /* 0x000fe60008011605 */
[----:B------:R-:W-:Y:S01]  /*5830*/  UMOV UR5, UR11 ;  /* 0x0000000b00057c82 */ /* 0x000fe20008000000 */
[----:B------:R-:W-:Y:S02]  /*5840*/  UIMAD.WIDE.U32 UR10, UR7, UR42, URZ ;  /* 0x0000002a070a72a5 */ /* 0x000fe4000f8e00ff */
[----:B------:R-:W-:Y:S02]  /*5850*/  USHF.R.U32.HI UR12, URZ, UR57, UR5 ;  /* 0x00000039ff0c7299 */ /* 0x000fe40008011605 */
[----:B------:R-:W-:Y:S01]  /*5860*/  USEL UR6, UR37, UR6, !UP0 ;  /* 0x0000000625067287 */ /* 0x000fe2000c000000 */
[----:B------:R-:W-:Y:S02]  /*5870*/  UMOV UR5, UR9 ;  /* 0x0000000900057c82 */ /* 0x000fe40008000000 */
[----:B------:R-:W-:Y:S01]  /*5880*/  UMOV UR10, UR11 ;  /* 0x0000000b000a7c82 */ /* 0x000fe20008000000 */
[----:B------:R-:W-:Y:S02]  /*5890*/  @UP2 USHF.R.U32.HI UR4, URZ, UR43, UR5 ;  /* 0x0000002bff042299 */ /* 0x000fe40008011605 */
[----:B------:R-:W-:Y:S02]  /*58a0*/  @UP2 USHF.R.U32.HI UR7, URZ, UR43, UR10 ;  /* 0x0000002bff072299 */ /* 0x000fe4000801160a */
[----:B------:R-:W-:Y:S02]  /*58b0*/  UIMAD UR4, UR40, UR4, URZ ;  /* 0x00000004280472a4 */ /* 0x000fe4000f8e02ff */
[----:B------:R-:W-:Y:S02]  /*58c0*/  UIMAD.WIDE.U32 UR10, UR6, UR42, URZ ;  /* 0x0000002a060a72a5 */ /* 0x000fe4000f8e00ff */
[----:B------:R-:W-:Y:S02]  /*58d0*/  USEL UR5, UR38, UR12, !UP1 ;  /* 0x0000000c26057287 */ /* 0x000fe4000c800000 */
[----:B------:R-:W-:Y:S02]  /*58e0*/  UIMAD UR8, UR40, UR7, URZ ;  /* 0x00000007280872a4 */ /* 0x000fe4000f8e02ff */
[----:B------:R-:W-:Y:S03]  /*58f0*/  UISETP.GE.AND UP0, UPT, UR6, UR4, UPT ;  /* 0x000000040600728c */ /* 0x000fe6000bf06270 */
[----:B------:R-:W-:Y:S01]  /*5900*/  UMOV UR4, UR11 ;  /* 0x0000000b00047c82 */ /* 0x000fe20008000000 */
[----:B------:R-:W-:Y:S02]  /*5910*/  UISETP.GE.OR UP0, UPT, UR5, UR8, UP0 ;  /* 0x000000080500728c */ /* 0x000fe40008706670 */
[----:B------:R-:W-:Y:S02]  /*5920*/  USHF.R.U32.HI UR4, URZ, UR43, UR4 ;  /* 0x0000002bff047299 */ /* 0x000fe40008011604 */
[----:B------:R-:W-:Y:S02]  /*5930*/  UIMAD.WIDE.U32 UR8, UR5, UR42, URZ ;  /* 0x0000002a050872a5 */ /* 0x000fe4000f8e00ff */
[----:B------:R-:W-:Y:S02]  /*5940*/  USEL UR11, UR6, UR4, !UP2 ;  /* 0x00000004060b7287 */ /* 0x000fe4000d000000 */
[----:B------:R-:W-:Y:S02]  /*5950*/  UIADD3 UR8, UPT, UPT, -UR5, URZ, URZ ;  /* 0x000000ff05087290 */ /* 0x000fe4000fffe1ff */
[----:B------:R-:W-:Y:S01]  /*5960*/  UIADD3 UR10, UPT, UPT, -UR11, URZ, URZ ;  /* 0x000000ff0b0a7290 */ /* 0x000fe2000fffe1ff */
[----:B------:R-:W-:Y:S01]  /*5970*/  @!UP0 UMOV UR4, UR9 ;  /* 0x0000000900048c82 */ /* 0x000fe20008000000 */
[----:B------:R-:W-:Y:S02]  /*5980*/  UIADD3 UR9, UPT, UPT, -UR6, URZ, URZ ;  /* 0x000000ff06097290 */ /* 0x000fe4000fffe1ff */
[----:B------:R-:W-:Y:S02]  /*5990*/  @!UP0 USHF.R.U32.HI UR4, URZ, UR43, UR4 ;  /* 0x0000002bff048299 */ /* 0x000fe40008011604 */
[----:B------:R-:W-:Y:S02]  /*59a0*/  UIMAD UR10, UR40, UR10, UR6 ;  /* 0x0000000a280a72a4 */ /* 0x000fe4000f8e0206 */
[----:B------:R-:W-:Y:S04]  /*59b0*/  @!UP0 USEL UR4, UR5, UR4, !UP2 ;  /* 0x0000000405048287 */ /* 0x000fe8000d000000 */
[----:B------:R-:W-:Y:S02]  /*59c0*/  @!UP0 UIMAD UR10, UR7, UR10, UR4 ;  /* 0x0000000a070a82a4 */ /* 0x000fe4000f8e0204 */
[----:B------:R-:W-:Y:S02]  /*59d0*/  @!UP0 UIADD3 UR11, UPT, UPT, UR11, -UR4, URZ ;  /* 0x800000040b0b8290 */ /* 0x000fe4000fffe0ff */
[----:B------:R-:W-:Y:S02]  /*59e0*/  UIMAD UR7, UR41, UR8, UR38 ;  /* 0x00000008290772a4 */ /* 0x000fe4000f8e0226 */
[----:B------:R-:W-:Y:S02]  /*59f0*/  @!UP0 UIMAD UR6, UR11, UR40, UR5 ;  /* 0x000000280b0682a4 */ /* 0x000fe4000f8e0205 */
[----:B------:R-:W-:Y:S01]  /*5a00*/  UIMAD UR4, UR58, UR9, UR37 ;  /* 0x000000093a0472a4 */ /* 0x000fe2000f8e0225 */
[----:B------:R-:W-:Y:S02]  /*5a10*/  @!UP0 UMOV UR5, UR10 ;  /* 0x0000000a00058c82 */ /* 0x000fe40008000000 */
[----:B------:R-:W-:Y:S02]  /*5a20*/  UIMAD UR38, UR5, UR41, UR7 ;  /* 0x00000029052672a4 */ /* 0x000fe4000f8e0207 */
[----:B------:R-:W-:Y:S11]  /*5a30*/  UIMAD UR37, UR6, UR58, UR4 ;  /* 0x0000003a062572a4 */ /* 0x000ff6000f8e0204 */
[----:B------:R-:W-:Y:S01]  /*5a40*/  @!UPT UIADD3 URZ, UPT, UPT, URZ, URZ, URZ ;  /* 0x000000fffffff290 */ /* 0x000fe2000fffe0ff */
.L_x_93:
[----:B------:R-:W-:Y:S01]  /*5a50*/  UISETP.NE.AND UP0, UPT, UR39, 0x1, UPT ;  /* 0x000000012700788c */ /* 0x000fe2000bf05270 */
[----:B------:R-:W-:Y:S01]  /*5a60*/  IADD3 R90, PT, PT, R90, 0x1, RZ ;  /* 0x000000015a5a7810 */ /* 0x000fe20007ffe0ff */
[----:B------:R-:W-:Y:S02]  /*5a70*/  UIADD3 UR11, UPT, UPT, UR47, 0x200, URZ ;  /* 0x000002002f0b7890 */ /* 0x000fe4000fffe0ff */
[----:B------:R-:W-:Y:S02]  /*5a80*/  USHF.L.U32 UR50, UR25, 0x7, URZ ;  /* 0x0000000719327899 */ /* 0x000fe400080006ff */
[----:B------:R-:W-:Y:S05]  /*5a90*/  USHF.L.U32 UR49, UR30, 0x6, URZ ;  /* 0x000000061e317899 */ /* 0x000fea00080006ff */
[----:B------:R-:W2:Y:S01]  /*5aa0*/  @!UP0 LDCU.128 UR12, c[0x0][0xb10] ;  /* 0x00016200ff0c87ac */ /* 0x000ea20008000c00 */
[----:B------:R-:W3:Y:S01]  /*5ab0*/  @!UP0 LDCU UR5, c[0x0][0xb0c] ;  /* 0x00016180ff0587ac */ /* 0x000ee20008000800 */
[----:B------:R-:W4:Y:S01]  /*5ac0*/  @!UP0 LDCU UR10, c[0x0][0xb20] ;  /* 0x00016400ff0a87ac */ /* 0x000f220008000800 */
[----:B--2---:R-:W-:Y:S02]  /*5ad0*/  UIMAD.WIDE.U32 UR8, UR38, UR12, URZ ;  /* 0x0000000c260872a5 */ /* 0x004fe4000f8e00ff */
[----:B------:R-:W-:Y:S02]  /*5ae0*/  UIMAD.WIDE.U32 UR6, UR37, UR15, URZ ;  /* 0x0000000f250672a5 */ /* 0x000fe4000f8e00ff */
[----:B------:R-:W-:Y:S03]  /*5af0*/  @!UP0 UISETP.NE.AND UP1, UPT, UR14, 0x1, UPT ;  /* 0x000000010e00888c */ /* 0x000fe6000bf25270 */
[----:B------:R-:W-:Y:S01]  /*5b00*/  @!UP0 UMOV UR4, UR9 ;  /* 0x0000000900048c82 */ /* 0x000fe20008000000 */
[----:B---3--:R-:W-:Y:S02]  /*5b10*/  @!UP0 UISETP.NE.AND UP2, UPT, UR5, 0x1, UPT ;  /* 0x000000010500888c */ /* 0x008fe4000bf45270 */
[----:B------:R-:W-:Y:S01]  /*5b20*/  @!UP0 USHF.R.U32.HI UR4, URZ, UR13, UR4 ;  /* 0x0000000dff048299 */ /* 0x000fe20008011604 */
[----:B------:R-:W-:Y:S02]  /*5b30*/  @!UP0 UMOV UR6, UR7 ;  /* 0x0000000700068c82 */ /* 0x000fe40008000000 */
[----:B----4-:R-:W-:Y:S02]  /*5b40*/  @!UP0 USHF.R.U32.HI UR6, URZ, UR10, UR6 ;  /* 0x0000000aff068299 */ /* 0x010fe40008011606 */
[----:B------:R-:W-:Y:S02]  /*5b50*/  @!UP0 USEL UR7, UR38, UR4, !UP2 ;  /* 0x0000000426078287 */ /* 0x000fe4000d000000 */
[----:B------:R-:W-:Y:S04]  /*5b60*/  @!UP0 USEL UR6, UR37, UR6, !UP1 ;  /* 0x0000000625068287 */ /* 0x000fe8000c800000 */
[----:B------:R-:W-:Y:S02]  /*5b70*/  @!UP0 UIADD3 UR4, UPT, UPT, -UR7, UR6, URZ ;  /* 0x0000000607048290 */ /* 0x000fe4000fffe1ff */
[----:B------:R-:W-:Y:S02]  /*5b80*/  @!UP0 UIADD3 UR6, UPT, UPT, UR7, -UR6, URZ ;  /* 0x8000000607068290 */ /* 0x000fe4000fffe0ff */
[----:B------:R-:W-:Y:S02]  /*5b90*/  @!UP0 UIMAD UR38, UR4, UR5, UR38 ;  /* 0x00000005042682a4 */ /* 0x000fe4000f8e0226 */
[----:B------:R-:W-:Y:S02]  /*5ba0*/  @!UP0 UIMAD UR37, UR6, UR14, UR37 ;  /* 0x0000000e062582a4 */ /* 0x000fe4000f8e0225 */
[----:B------:R-:W-:Y:S09]  /*5bb0*/  ULOP3.LUT UP0, URZ, UR11, 0x1b0, URZ, 0xc0, !UPT ;  /* 0x000001b00bff7892 */ /* 0x000ff2000f80c0ff */
[----:B------:R-:W-:Y:S05]  /*5bc0*/  BRA.U !UP0, `(.L_x_94) ;  /* 0x00000001087c7547 */ /* 0x000fea000b800000 */
[----:B------:R-:W2:Y:S01]  /*5bd0*/  LDCU.64 UR8, c[0x4][0x80] ;  /* 0x01001000ff0877ac */ /* 0x000ea20008000a00 */
[----:B------:R-:W-:Y:S01]  /*5be0*/  MOV R2, 0x0 ;  /* 0x0000000000027802 */ /* 0x000fe20000000f00 */
[----:B------:R-:W-:Y:S02]  /*5bf0*/  HFMA2 R12, -RZ, RZ, 0, 5.9604644775390625e-08 ;  /* 0x00000001ff0c7431 */ /* 0x000fe400000001ff */
[----:B------:R-:W-:Y:S01]  /*5c00*/  IMAD.MOV.U32 R8, RZ, RZ, 0x70 ;  /* 0x00000070ff087424 */ /* 0x000fe200078e00ff */
[----:B------:R3:W4:Y:S01]  /*5c10*/  LDC.64 R14, c[0x4][R2] ;  /* 0x01000000020e7b82 */ /* 0x0007220000000a00 */
[----:B------:R-:W1:Y:S01]  /*5c20*/  LDCU.64 UR6, c[0x4][0x88] ;  /* 0x01001100ff0677ac */ /* 0x000e620008000a00 */
[----:B------:R-:W-:Y:S01]  /*5c30*/  IMAD.MOV.U32 R13, RZ, RZ, RZ ;  /* 0x000000ffff0d7224 */ /* 0x000fe200078e00ff */
[----:B------:R-:W1:Y:S01]  /*5c40*/  LDCU.64 UR4, c[0x4][0x8] ;  /* 0x01000100ff0477ac */ /* 0x000e620008000a00 */
[----:B--2---:R-:W-:Y:S01]  /*5c50*/  MOV R5, UR9 ;  /* 0x0000000900057c02 */ /* 0x004fe20008000f00 */
[----:B------:R-:W-:Y:S01]  /*5c60*/  IMAD.U32 R4, RZ, RZ, UR8 ;  /* 0x00000008ff047e24 */ /* 0x000fe2000f8e00ff */
[----:B-1----:R-:W-:Y:S01]  /*5c70*/  MOV R7, UR7 ;  /* 0x0000000700077c02 */ /* 0x002fe20008000f00 */
[----:B------:R-:W-:Y:S01]  /*5c80*/  IMAD.U32 R6, RZ, RZ, UR6 ;  /* 0x00000006ff067e24 */ /* 0x000fe2000f8e00ff */
[----:B------:R-:W-:Y:S01]  /*5c90*/  MOV R11, UR5 ;  /* 0x00000005000b7c02 */ /* 0x000fe20008000f00 */
[----:B------:R-:W-:Y:S02]  /*5ca0*/  IMAD.U32 R10, RZ, RZ, UR4 ;  /* 0x00000004ff0a7e24 */ /* 0x000fe4000f8e00ff */
[----:B------:R-:W-:Y:S07]  /*5cb0*/  LEPC R20, `(.L_x_95) ;  /* 0x000000001014794e */ /* 0x000fee0000000000 */
[----:B---345:R-:W-:Y:S05]  /*5cc0*/  CALL.ABS.NOINC R14 ;  /* 0x000000000e007343 */ /* 0x038fea0003c00000 */
.L_x_95:
[----:B------:R-:W1:Y:S01]  /*5cd0*/  LDCU.64 UR8, c[0x4][0x80] ;  /* 0x01001000ff0877ac */ /* 0x000e620008000a00 */
[----:B------:R-:W2:Y:S01]  /*5ce0*/  LDC.64 R2, c[0x4][R2] ;  /* 0x0100000002027b82 */ /* 0x000ea20000000a00 */
[----:B------:R-:W-:Y:S02]  /*5cf0*/  HFMA2 R12, -RZ, RZ, 0, 5.9604644775390625e-08 ;  /* 0x00000001ff0c7431 */ /* 0x000fe400000001ff */
[----:B------:R-:W-:Y:S02]  /*5d00*/  IMAD.MOV.U32 R8, RZ, RZ, 0x70 ;  /* 0x00000070ff087424 */ /* 0x000fe400078e00ff */
[----:B------:R-:W-:Y:S01]  /*5d10*/  IMAD.MOV.U32 R13, RZ, RZ, RZ ;  /* 0x000000ffff0d7224 */ /* 0x000fe200078e00ff */
[----:B------:R-:W3:Y:S01]  /*5d20*/  LDCU.64 UR6, c[0x4][0x88] ;  /* 0x01001100ff0677ac */ /* 0x000ee20008000a00 */
[----:B------:R-:W4:Y:S01]  /*5d30*/  LDCU.64 UR4, c[0x4][0x8] ;  /* 0x01000100ff0477ac */ /* 0x000f220008000a00 */
[----:B-1----:R-:W-:Y:S02]  /*5d40*/  MOV R4, UR8 ;  /* 0x0000000800047c02 */ /* 0x002fe40008000f00 */
[----:B------:R-:W-:Y:S02]  /*5d50*/  MOV R5, UR9 ;  /* 0x0000000900057c02 */ /* 0x000fe40008000f00 */
[----:B---3--:R-:W-:Y:S01]  /*5d60*/  MOV R7, UR7 ;  /* 0x0000000700077c02 */ /* 0x008fe20008000f00 */
[----:B------:R-:W-:Y:S01]  /*5d70*/  IMAD.U32 R6, RZ, RZ, UR6 ;  /* 0x00000006ff067e24 */ /* 0x000fe2000f8e00ff */
[----:B----4-:R-:W-:Y:S01]  /*5d80*/  MOV R11, UR5 ;  /* 0x00000005000b7c02 */ /* 0x010fe20008000f00 */
[----:B------:R-:W-:Y:S02]  /*5d90*/  IMAD.U32 R10, RZ, RZ, UR4 ;  /* 0x00000004ff0a7e24 */ /* 0x000fe4000f8e00ff */
[----:B------:R-:W-:Y:S07]  /*5da0*/  LEPC R20, `(.L_x_94) ;  /* 0x000000001014794e */ /* 0x000fee0000000000 */
[----:B--2---:R-:W-:Y:S05]  /*5db0*/  CALL.ABS.NOINC R2 ;  /* 0x0000000002007343 */ /* 0x004fea0003c00000 */
.L_x_94:
[----:B------:R-:W-:Y:S02]  /*5dc0*/  R2UR UR6, R88 ;  /* 0x00000000580672ca */ /* 0x000fe400000e0000 */
[----:B------:R-:W-:Y:S02]  /*5dd0*/  R2UR UR5, R99 ;  /* 0x00000000630572ca */ /* 0x000fe400000e0000 */
[----:B------:R-:W-:Y:S02]  /*5de0*/  R2UR UR4, R98 ;  /* 0x00000000620472ca */ /* 0x000fe400000e0000 */
[----:B------:R-:W-:Y:S02]  /*5df0*/  ISETP.NE.U32.AND P4, PT, R78, RZ, PT ;  /* 0x000000ff4e00720c */ /* 0x000fe40003f85070 */
[----:B------:R-:W-:Y:S02]  /*5e00*/  ISETP.NE.U32.AND P2, PT, RZ, UR60, PT ;  /* 0x0000003cff007c0c */ /* 0x000fe4000bf45070 */
[----:B------:R-:W-:Y:S02]  /*5e10*/  ISETP.NE.AND.EX P4, PT, R79, RZ, PT, P4 ;  /* 0x000000ff4f00720c */ /* 0x000fe40003f85340 */
[----:B------:R-:W-:Y:S01]  /*5e20*/  ISETP.NE.AND.EX P2, PT, RZ, UR61, PT, P2 ;  /* 0x0000003dff007c0c */ /* 0x000fe2000bf45320 */
[----:B------:R-:W-:Y:S02]  /*5e30*/  UISETP.NE.AND UP2, UPT, UR6, URZ, UPT ;  /* 0x000000ff0600728c */ /* 0x000fe4000bf45270 */
[----:B------:R-:W-:Y:S04]  /*5e40*/  UISETP.NE.U32.AND UP0, UPT, UR5, URZ, UPT ;  /* 0x000000ff0500728c */ /* 0x000fe8000bf05070 */
[----:B------:R-:W-:Y:S01]  /*5e50*/  UISETP.NE.AND.EX UP1, UPT, UR4, URZ, UPT, UP0 ;  /* 0x000000ff0400728c */ /* 0x000fe2000bf25300 */
[----:B------:R-:W-:Y:S01]  /*5e60*/  PLOP3.LUT P1, PT, PT, PT, UP2, 0x80, 0x8 ;  /* 0x000000000008781c */ /* 0x000fe20003f2f028 */
[----:B------:R-:W-:Y:S03]  /*5e70*/  UPLOP3.LUT UP0, UPT, UPT, UPT, UPT, 0x40, 0x4 ;  /* 0x000000000004789c */ /* 0x000fe60003f0e870 */
[----:B------:R-:W-:Y:S06]  /*5e80*/  @UP2 UPLOP3.LUT UP0, UPT, UPT, UPT, UP1, 0x80, 0x8 ;  /* 0x000000000008289c */ /* 0x000fec0003f0f010 */
[----:B------:R-:W-:Y:S01]  /*5e90*/  PLOP3.LUT P0, PT, PT, PT, UP0, 0x80, 0x8 ;  /* 0x000000000008781c */ /* 0x000fe20003f0f008 */
[----:B------:R-:W-:Y:S01]  /*5ea0*/  @!UPT UIADD3 URZ, UPT, UPT, URZ, URZ, URZ ;  /* 0x000000fffffff290 */ /* 0x000fe2000fffe0ff */
[----:B------:R-:W-:Y:S11]  /*5eb0*/  BRA.U !UP1, `(.L_x_96) ;  /* 0x0000000109407547 */ /* 0x000ff6000b800000 */
[----:B------:R-:W-:Y:S01]  /*5ec0*/  UISETP.NE.U32.AND UP0, UPT, UR60, URZ, UPT ;  /* 0x000000ff3c00728c */ /* 0x000fe2000bf05070 */
[----:B------:R-:W-:Y:S01]  /*5ed0*/  R2UR UR6, R99 ;  /* 0x00000000630672ca */ /* 0x000fe200000e0000 */
[----:B------:R-:W2:Y:S01]  /*5ee0*/  LDCU.64 UR8, c[0x0][0x358] ;  /* 0x00006b00ff0877ac */ /* 0x000ea20008000a00 */
[----:B------:R-:W-:Y:S02]  /*5ef0*/  HFMA2 R84, -RZ, RZ, 0, 5.9604644775390625e-08 ;  /* 0x00000001ff547431 */ /* 0x000fe400000001ff */
[----:B-1----:R-:W-:Y:S01]  /*5f00*/  IMAD.MOV.U32 R0, RZ, RZ, 0x1 ;  /* 0x00000001ff007424 */ /* 0x002fe200078e00ff */
[----:B------:R-:W-:Y:S06]  /*5f10*/  UISETP.NE.AND.EX UP0, UPT, UR61, URZ, UPT, UP0 ;  /* 0x000000ff3d00728c */ /* 0x000fec000bf05300 */
[----:B------:R-:W-:Y:S05]  /*5f20*/  PLOP3.LUT P3, PT, PT, PT, UP0, 0x80, 0x8 ;  /* 0x000000000008781c */ /* 0x000fea0003f6f008 */
[----:B------:R-:W1:Y:S01]  /*5f30*/  @UP0 LDCU.64 UR4, c[0x0][0x888] ;  /* 0x00011100ff0407ac */ /* 0x000e620008000a00 */
[----:B------:R-:W-:Y:S07]  /*5f40*/  @UP0 UIMAD UR6, UR36, UR6, URZ ;  /* 0x00000006240602a4 */ /* 0x000fee000f8e02ff */
[----:B------:R-:W-:Y:S01]  /*5f50*/  @!P3 PRMT R84, R0, 0x7610, R84 ;  /* 0x000076100054b816 */ /* 0x000fe20000000054 */
[----:B-1----:R-:W-:Y:S06]  /*5f60*/  @UP0 UIMAD.WIDE UR4, UR6, 0x4, UR4 ;  /* 0x00000004060408a5 */ /* 0x002fec000f8e0204 */
[----:B------:R-:W-:Y:S02]  /*5f70*/  IMAD.U32 R2, RZ, RZ, UR4 ;  /* 0x00000004ff027e24 */ /* 0x000fe4000f8e00ff */
[----:B------:R-:W-:Y:S03]  /*5f80*/  IMAD.U32 R3, RZ, RZ, UR5 ;  /* 0x00000005ff037e24 */ /* 0x000fe6000f8e00ff */
[----:B------:R-:W1:Y:S02]  /*5f90*/  @!UP0 LDCU UR4, c[0x0][0x880] ;  /* 0x00011000ff0487ac */ /* 0x000e640008000800 */
[----:B--2--5:R2:W5:Y:S02]  /*5fa0*/  @P3 LDG.E R41, desc[UR8][R2.64] ;  /* 0x0000000802293981 */ /* 0x024564000c1e1900 */
[----:B-12---:R-:W-:Y:S02]  /*5fb0*/  @!P3 MOV R41, UR4 ;  /* 0x000000040029bc02 */ /* 0x006fe40008000f00 */
.L_x_96:
[----:B------:R-:W-:Y:S05]  /*5fc0*/  @!P4 BRA `(.L_x_97) ;  /* 0x000000000024c947 */ /* 0x000fea0003800000 */
[----:B------:R-:W-:Y:S01]  /*5fd0*/  ISETP.NE.U32.AND P3, PT, R76, RZ, PT ;  /* 0x000000ff4c00720c */ /* 0x000fe20003f65070 */
[----:B------:R-:W2:Y:S03]  /*5fe0*/  LDCU.64 UR4, c[0x0][0x358] ;  /* 0x00006b00ff0477ac */ /* 0x000ea60008000a00 */
[----:B------:R-:W-:Y:S11]  /*5ff0*/  ISETP.NE.AND.EX P3, PT, R77, RZ, PT, P3 ;  /* 0x000000ff4d00720c */ /* 0x000ff60003f65330 */
[----:B------:R-:W-:Y:S02]  /*6000*/  @!UPT UIADD3 URZ, UPT, UPT, URZ, URZ, URZ ;  /* 0x000000fffffff290 */ /* 0x000fe4000fffe0ff */
[----:B------:R-:W3:Y:S01]  /*6010*/  @P3 LDC.64 R2, c[0x0][0x8a8] ;  /* 0x00022a00ff023b82 */ /* 0x000ee20000000a00 */
[----:B-1----:R-:W-:Y:S04]  /*6020*/  @P3 IMAD R0, R78, UR36, RZ ;  /* 0x000000244e003c24 */ /* 0x002fe8000f8e02ff */
[----:B---3--:R-:W-:Y:S05]  /*6030*/  @P3 IMAD.WIDE R2, R0, 0x4, R2 ;  /* 0x0000000400023825 */ /* 0x008fea00078e0202 */
[----:B--2--5:R2:W5:Y:S02]  /*6040*/  @P3 LDG.E R38, desc[UR4][R2.64] ;  /* 0x0000000402263981 */ /* 0x024564000c1e1900 */
[----:B--2---:R-:W3:Y:S02]  /*6050*/  @!P3 LDC R38, c[0x0][0x8a0] ;  /* 0x00022800ff26bb82 */ /* 0x004ee40000000800 */
.L_x_97:
[----:B-----5:R-:W-:Y:S01]  /*6060*/  FSETP.NEU.AND P3, PT, R41, RZ, PT ;  /* 0x000000ff2900720b */ /* 0x020fe20003f6d000 */
[----:B------:R-:W-:Y:S01]  /*6070*/  ULOP3.LUT UR4, UR54, 0x1, URZ, 0x3c, !UPT ;  /* 0x0000000136047892 */ /* 0x000fe2000f8e3cff */
[----:B------:R-:W-:Y:S01]  /*6080*/  SEL R5, RZ, 0xffffffff, P2 ;  /* 0xffffffffff057807 */ /* 0x000fe20001000000 */
[----:B------:R-:W-:Y:S01]  /*6090*/  IMAD.U32 R103, RZ, RZ, UR46 ;  /* 0x0000002eff677e24 */ /* 0x000fe2000f8e00ff */
[----:B------:R-:W-:Y:S01]  /*60a0*/  @P1 LOP3.LUT P2, RZ, R84, 0xff, RZ, 0xc0, !PT ;  /* 0x000000ff54ff1812 */ /* 0x000fe2000784c0ff */
[----:B------:R-:W-:Y:S01]  /*60b0*/  IMAD.SHL.U32 R81, R92, 0x10, RZ ;  /* 0x000000105c517824 */ /* 0x000fe200078e00ff */
[----:B------:R-:W-:Y:S01]  /*60c0*/  @P1 SEL R2, RZ, 0xffffffff, P3 ;  /* 0xffffffffff021807 */ /* 0x000fe20001800000 */
[----:B------:R-:W-:Y:S01]  /*60d0*/  IMAD.U32 R110, RZ, RZ, UR4 ;  /* 0x00000004ff6e7e24 */ /* 0x000fe2000f8e00ff */
[----:B------:R-:W-:Y:S01]  /*60e0*/  LEA R102, R36, UR47, 0x3 ;  /* 0x0000002f24667c11 */ /* 0x000fe2000f8e18ff */
[----:B------:R-:W-:Y:S01]  /*60f0*/  IMAD.SHL.U32 R103, R103, 0x2000, RZ ;  /* 0x0000200067677824 */ /* 0x000fe200078e00ff */
[----:B------:R-:W-:Y:S01]  /*6100*/  @P0 SEL R2, R5, R2, !P2 ;  /* 0x0000000205020207 */ /* 0x000fe20005000000 */
[----:B------:R-:W-:Y:S01]  /*6110*/  IMAD.SHL.U32 R80, R91, 0x10, RZ ;  /* 0x000000105b507824 */ /* 0x000fe200078e00ff */
[----:B------:R-:W-:Y:S01]  /*6120*/  SHF.L.U32 R3, R94, 0x1f, RZ ;  /* 0x0000001f5e037819 */ /* 0x000fe200000006ff */
[----:B------:R-:W-:Y:S01]  /*6130*/  IMAD.IADD R83, R96, 0x1, R103 ;  /* 0x0000000160537824 */ /* 0x000fe200078e0267 */
[----:B------:R-:W-:Y:S01]  /*6140*/  @P1 LOP3.LUT R2, R2, 0x1, RZ, 0xc0, !PT ;  /* 0x0000000102021812 */ /* 0x000fe200078ec0ff */
[----:B------:R-:W-:Y:S01]  /*6150*/  BSSY B1, `(.L_x_98) ;  /* 0x0000039000017945 */ /* 0x000fe20003800000 */
[----:B------:R-:W-:Y:S01]  /*6160*/  PLOP3.LUT P2, PT, PT, PT, UP1, 0x80, 0x8 ;  /* 0x000000000008781c */ /* 0x000fe20003f4f018 */
[----:B------:R-:W-:Y:S01]  /*6170*/  IMAD.IADD R82, R83, 0x1, R81 ;  /* 0x0000000153527824 */ /* 0x000fe200078e0251 */
[----:B------:R-:W-:Y:S01]  /*6180*/  ISETP.NE.U32.OR P5, PT, R2, 0x1, !P1 ;  /* 0x000000010200780c */ /* 0x000fe20004fa5470 */
[----:B------:R-:W-:Y:S01]  /*6190*/  IMAD.U32 R2, RZ, RZ, UR46 ;  /* 0x0000002eff027e24 */ /* 0x000fe2000f8e00ff */
[----:B------:R-:W-:Y:S01]  /*61a0*/  LOP3.LUT P4, R89, R84, 0xff, RZ, 0xc0, !PT ;  /* 0x000000ff54597812 */ /* 0x000fe2000788c0ff */
[----:B------:R-:W-:Y:S01]  /*61b0*/  IMAD.MOV.U32 R108, RZ, RZ, 0x1 ;  /* 0x00000001ff6c7424 */ /* 0x000fe200078e00ff */
[----:B------:R-:W-:Y:S01]  /*61c0*/  P2R R101, PR, RZ, 0x20 ;  /* 0x00000020ff657803 */ /* 0x000fe20000000000 */
[----:B------:R-:W-:Y:S01]  /*61d0*/  IMAD R39, R36, 0x40, R37 ;  /* 0x0000004024277824 */ /* 0x000fe200078e0225 */
[----:B-1----:R-:W-:Y:S01]  /*61e0*/  LEA R0, R2, UR47, 0x3 ;  /* 0x0000002f02007c11 */ /* 0x002fe2000f8e18ff */
[----:B------:R-:W-:Y:S01]  /*61f0*/  IMAD.U32 R109, RZ, RZ, UR46 ;  /* 0x0000002eff6d7e24 */ /* 0x000fe2000f8e00ff */
[----:B------:R-:W-:Y:S02]  /*6200*/  SEL R2, RZ, 0xffffffff, P3 ;  /* 0xffffffffff027807 */ /* 0x000fe40001800000 */
[----:B------:R-:W-:Y:S02]  /*6210*/  CS2R R74, SRZ ;  /* 0x00000000004a7805 */ /* 0x000fe4000001ff00 */
[----:B------:R-:W-:Y:S02]  /*6220*/  CS2R R72, SRZ ;  /* 0x0000000000487805 */ /* 0x000fe4000001ff00 */
[----:B------:R-:W-:Y:S02]  /*6230*/  CS2R R66, SRZ ;  /* 0x0000000000427805 */ /* 0x000fe4000001ff00 */
[----:B------:R-:W-:Y:S02]  /*6240*/  @P2 SEL R2, R5, R2, !P4 ;  /* 0x0000000205022207 */ /* 0x000fe40006000000 */
[----:B------:R-:W-:Y:S02]  /*6250*/  CS2R R64, SRZ ;  /* 0x0000000000407805 */ /* 0x000fe4000001ff00 */
[----:B------:R-:W-:Y:S02]  /*6260*/  @P5 SHF.L.U32 R7, R110, 0x1f, RZ ;  /* 0x0000001f6e075819 */ /* 0x000fe400000006ff */
[----:B------:R-:W-:Y:S02]  /*6270*/  CS2R R58, SRZ ;  /* 0x00000000003a7805 */ /* 0x000fe4000001ff00 */
[----:B------:R-:W-:Y:S02]  /*6280*/  LOP3.LUT R2, R2, 0x1, RZ, 0xc0, !PT ;  /* 0x0000000102027812 */ /* 0x000fe400078ec0ff */
[----:B------:R-:W-:Y:S01]  /*6290*/  CS2R R56, SRZ ;  /* 0x0000000000387805 */ /* 0x000fe2000001ff00 */
[----:B------:R-:W1:Y:S01]  /*62a0*/  @P5 SYNCS.PHASECHK.TRANS64.TRYWAIT P1, [R0+URZ+0x80], R7 ;  /* 0x00008007000055a7 */ /* 0x000e6200080211ff */
[----:B------:R-:W-:Y:S02]  /*62b0*/  CS2R R50, SRZ ;  /* 0x0000000000327805 */ /* 0x000fe4000001ff00 */
[----:B------:R-:W-:Y:S02]  /*62c0*/  ISETP.NE.U32.AND P2, PT, R2, 0x1, PT ;  /* 0x000000010200780c */ /* 0x000fe40003f45070 */
[----:B------:R-:W-:Y:S01]  /*62d0*/  CS2R R48, SRZ ;  /* 0x0000000000307805 */ /* 0x000fe2000001ff00 */
[----:B------:R-:W-:Y:S01]  /*62e0*/  IMAD.IADD R47, R83, 0x1, R80 ;  /* 0x00000001532f7824 */ /* 0x000fe200078e0250 */
[----:B------:R-:W-:Y:S01]  /*62f0*/  P2R R111, PR, RZ, 0x4 ;  /* 0x00000004ff6f7803 */ /* 0x000fe20000000000 */
[----:B------:R-:W-:Y:S01]  /*6300*/  IMAD.IADD R46, R95, 0x1, R82 ;  /* 0x000000015f2e7824 */ /* 0x000fe200078e0252 */
[----:B------:R2:W4:Y:S01]  /*6310*/  SYNCS.PHASECHK.TRANS64.TRYWAIT P0, [R102+URZ+0xe0], R3 ;  /* 0x0000e003660075a7 */ /* 0x00052200080011ff */
[----:B-1----:R-:W-:Y:S01]  /*6320*/  @P5 SEL R108, RZ, 0x1, !P1 ;  /* 0x00000001ff6c5807 */ /* 0x002fe20004800000 */
[----:B--2---:R-:W-:Y:S06]  /*6330*/  @!P5 BRA `(.L_x_99) ;  /* 0x000000000068d947 */ /* 0x004fec0003800000 */
[----:B------:R-:W-:Y:S01]  /*6340*/  ISETP.NE.AND P1, PT, R108, RZ, PT ;  /* 0x000000ff6c00720c */ /* 0x000fe20003f25270 */
[----:B------:R-:W-:Y:S01]  /*6350*/  BSSY B0, `(.L_x_100) ;  /* 0x000000d000007945 */ /* 0x000fe20003800000 */
[----:B------:R-:W-:Y:S02]  /*6360*/  CS2R R50, SRZ ;  /* 0x0000000000327805 */ /* 0x000fe4000001ff00 */
[----:B------:R-:W-:Y:S02]  /*6370*/  CS2R R48, SRZ ;  /* 0x0000000000307805 */ /* 0x000fe4000001ff00 */
[----:B------:R-:W-:Y:S02]  /*6380*/  CS2R R58, SRZ ;  /* 0x00000000003a7805 */ /* 0x000fe4000001ff00 */
[----:B------:R-:W-:Y:S02]  /*6390*/  CS2R R56, SRZ ;  /* 0x0000000000387805 */ /* 0x000fe4000001ff00 */
[----:B------:R-:W-:Y:S02]  /*63a0*/  CS2R R66, SRZ ;  /* 0x0000000000427805 */ /* 0x000fe4000001ff00 */
[----:B------:R-:W-:Y:S02]  /*63b0*/  CS2R R64, SRZ ;  /* 0x0000000000407805 */ /* 0x000fe4000001ff00 */
[----:B------:R-:W-:Y:S02]  /*63c0*/  CS2R R74, SRZ ;  /* 0x00000000004a7805 */ /* 0x000fe4000001ff00 */
[----:B------:R-:W-:Y:S01]  /*63d0*/  CS2R R72, SRZ ;  /* 0x0000000000487805 */ /* 0x000fe2000001ff00 */
[----:B------:R-:W-:Y:S06]  /*63e0*/  @P1 BRA `(.L_x_101) ;  /* 0x00000000000c1947 */ /* 0x000fec0003800000 */
[----:B------:R-:W-:Y:S04]  /*63f0*/  SHF.L.U32 R5, R110, 0x1f, RZ ;  /* 0x0000001f6e057819 */ /* 0x000fe800000006ff */
[----:B------:R-:W1:Y:S02]  /*6400*/  SYNCS.PHASECHK.TRANS64.TRYWAIT P1, [R0+URZ+0x80], R5 ;  /* 0x00008005000075a7 */ /* 0x000e6400080211ff */
[----:B-1----:R-:W-:Y:S05]  /*6410*/  @!P1 BRA `(.L_x_102) ;  /* 0x0000002400cc9947 */ /* 0x002fea0003800000 */
.L_x_101:
[----:B------:R-:W-:Y:S05]  /*6420*/  BSYNC B0 ;  /* 0x0000000000007941 */ /* 0x000fea0003800000 */
.L_x_100:
[----:B------:R-:W-:Y:S01]  /*6430*/  ISETP.NE.AND P1, PT, R111, RZ, PT ;  /* 0x000000ff6f00720c */ /* 0x000fe20003f25270 */
[----:B------:R-:W-:Y:S04]  /*6440*/  UIADD3 UR4, UPT, UPT, UR46, 0x1, URZ ;  /* 0x000000012e047890 */ /* 0x000fe8000fffe0ff */
[----:B------:R-:W-:Y:S04]  /*6450*/  UISETP.NE.AND UP0, UPT, UR4, 0x3, UPT ;  /* 0x000000030400788c */ /* 0x000fe8000bf05270 */
[----:B------:R-:W-:Y:S02]  /*6460*/  USEL UR5, URZ, 0x1, UP0 ;  /* 0x00000001ff057887 */ /* 0x000fe40008000000 */
[----:B------:R-:W-:Y:S02]  /*6470*/  USEL UR4, UR4, URZ, UP0 ;  /* 0x000000ff04047287 */ /* 0x000fe40008000000 */
[----:B------:R2:W1:Y:S02]  /*6480*/  @P1 LDS.128 R48, [R83] ;  /* 0x0000000053301984 */ /* 0x0004640000000c00 */
[----:B------:R-:W-:Y:S02]  /*6490*/  LOP3.LUT R110, R110, UR5, RZ, 0x3c, !PT ;  /* 0x000000056e6e7c12 */ /* 0x000fe4000f8e3cff */
[----:B------:R2:W1:Y:S01]  /*64a0*/  @P1 LDS.128 R56, [R82+0x10] ;  /* 0x0000100052381984 */ /* 0x0004620000000c00 */
[----:B------:R-:W-:Y:S03]  /*64b0*/  IMAD.U32 R109, RZ, RZ, UR4 ;  /* 0x00000004ff6d7e24 */ /* 0x000fe6000f8e00ff */
[----:B------:R2:W1:Y:S04]  /*64c0*/  @P1 LDS.128 R64, [R47+0x20] ;  /* 0x000020002f401984 */ /* 0x0004680000000c00 */
[----:B------:R2:W1:Y:S02]  /*64d0*/  @P1 LDS.128 R72, [R46+0x10] ;  /* 0x000010002e481984 */ /* 0x0004640000000c00 */
.L_x_99:
[----:B------:R-:W-:Y:S05]  /*64e0*/  BSYNC B1 ;  /* 0x0000000000017941 */ /* 0x000fea0003800000 */
.L_x_98:
[----:B-1----:R-:W-:Y:S04]  /*64f0*/  SHF.R.U32.HI R0, RZ, 0x15, R39 ;  /* 0x00000015ff007819 */ /* 0x002fe80000011627 */
[----:B------:R-:W-:Y:S01]  /*6500*/  LOP3.LUT P1, RZ, R0, 0x3, R85, 0x48, !PT ;  /* 0x0000000300ff7812 */ /* 0x000fe20007824855 */
[----:B------:R-:W-:Y:S01]  /*6510*/  @!UPT UIADD3 URZ, UPT, UPT, URZ, URZ, URZ ;  /* 0x000000fffffff290 */ /* 0x000fe2000fffe0ff */
[----:B----4-:R-:W-:Y:S11]  /*6520*/  @P0 BRA `(.L_x_103) ;  /* 0x0000000000080947 */ /* 0x010ff60003800000 */
[----:B------:R-:W1:Y:S02]  /*6530*/  SYNCS.PHASECHK.TRANS64.TRYWAIT P0, [R102+URZ+0xe0], R3 ;  /* 0x0000e003660075a7 */ /* 0x000e6400080011ff */
[----:B-1----:R-:W-:Y:S05]  /*6540*/  @!P0 BRA `(.L_x_104) ;  /* 0x0000002400948947 */ /* 0x002fea0003800000 */
.L_x_103:
[----:B------:R-:W-:Y:S05]  /*6550*/  @!P1 BRA `(.L_x_105) ;  /* 0x0000000000409947 */ /* 0x000fea0003800000 */
[----:B------:R-:W4:Y:S01]  /*6560*/  LDCU.64 UR8, c[0x4][0x70] ;  /* 0x01000e00ff0877ac */ /* 0x000f220008000a00 */
[----:B-1----:R-:W-:Y:S01]  /*6570*/  MOV R3, 0x0 ;  /* 0x0000000000037802 */ /* 0x002fe20000000f00 */
[----:B------:R-:W-:Y:S02]  /*6580*/  HFMA2 R12, -RZ, RZ, 0, 5.9604644775390625e-08 ;  /* 0x00000001ff0c7431 */ /* 0x000fe400000001ff */
[----:B------:R-:W-:Y:S02]  /*6590*/  IMAD.MOV.U32 R8, RZ, RZ, 0x192 ;  /* 0x00000192ff087424 */ /* 0x000fe400078e00ff */
[----:B------:R-:W-:Y:S01]  /*65a0*/  IMAD.MOV.U32 R13, RZ, RZ, RZ ;  /* 0x000000ffff0d7224 */ /* 0x000fe200078e00ff */
[----:B------:R-:W1:Y:S01]  /*65b0*/  LDCU.64 UR6, c[0x4][0x78] ;  /* 0x01000f00ff0677ac */ /* 0x000e620008000a00 */
[----:B------:R-:W2:Y:S01]  /*65c0*/  LDC.64 R2, c[0x4][R3] ;  /* 0x0100000003027b82 */ /* 0x000ea20000000a00 */
[----:B------:R-:W5:Y:S01]  /*65d0*/  LDCU.64 UR4, c[0x4][0x10] ;  /* 0x01000200ff0477ac */ /* 0x000f620008000a00 */
[----:B----4-:R-:W-:Y:S01]  /*65e0*/  MOV R5, UR9 ;  /* 0x0000000900057c02 */ /* 0x010fe20008000f00 */
[----:B------:R-:W-:Y:S01]  /*65f0*/  IMAD.U32 R4, RZ, RZ, UR8 ;  /* 0x00000008ff047e24 */ /* 0x000fe2000f8e00ff */
[----:B-1----:R-:W-:Y:S01]  /*6600*/  MOV R7, UR7 ;  /* 0x0000000700077c02 */ /* 0x002fe20008000f00 */
[----:B------:R-:W-:Y:S01]  /*6610*/  IMAD.U32 R6, RZ, RZ, UR6 ;  /* 0x00000006ff067e24 */ /* 0x000fe2000f8e00ff */
[----:B-----5:R-:W-:Y:S01]  /*6620*/  MOV R11, UR5 ;  /* 0x00000005000b7c02 */ /* 0x020fe20008000f00 */
[----:B------:R-:W-:Y:S02]  /*6630*/  IMAD.U32 R10, RZ, RZ, UR4 ;  /* 0x00000004ff0a7e24 */ /* 0x000fe4000f8e00ff */
[----:B------:R-:W-:Y:S07]  /*6640*/  LEPC R20, `(.L_x_105) ;  /* 0x000000001014794e */ /* 0x000fee0000000000 */
[----:B--23--:R-:W-:Y:S05]  /*6650*/  CALL.ABS.NOINC R2 ;  /* 0x0000000002007343 */ /* 0x00cfea0003c00000 */
.L_x_105:
[----:B------:R-:W-:Y:S05]  /*6660*/  WARPSYNC.ALL ;  /* 0x0000000000007948 */ /* 0x000fea0003800000 */
[----:B------:R-:W-:Y:S01]  /*6670*/  R2UR UR4, R39 ;  /* 0x00000000270472ca */ /* 0x000fe200000e0000 */
[--C-:B------:R-:W-:Y:S01]  /*6680*/  HADD2.F32 R40, -RZ, R48.reuse.H0_H0 ;  /* 0x20000030ff287230 */ /* 0x100fe20000004100 */
[----:B------:R-:W-:Y:S01]  /*6690*/  ISETP.NE.AND P0, PT, R97, RZ, PT ;  /* 0x000000ff6100720c */ /* 0x000fe20003f05270 */
[----:B------:R-:W-:Y:S01]  /*66a0*/  HADD2.F32 R43, -RZ, R48.H1_H1 ;  /* 0x30000030ff2b7230 */ /* 0x000fe20000004100 */
[----:B------:R-:W-:Y:S01]  /*66b0*/  BSSY.RECONVERGENT B0, `(.L_x_106) ;  /* 0x0000085000007945 */ /* 0x000fe20003800200 */
[----:B------:R-:W-:Y:S02]  /*66c0*/  HADD2.F32 R42, -RZ, R49.H0_H0 ;  /* 0x20000031ff2a7230 */ /* 0x000fe40000004100 */
[----:B------:R-:W-:Y:S02]  /*66d0*/  HADD2.F32 R45, -RZ, R51.H0_H0 ;  /* 0x20000033ff2d7230 */ /* 0x000fe40000004100 */
[----:B------:R-:W-:Y:S04]  /*66e0*/  HADD2.F32 R44, -RZ, R75.H1_H1 ;  /* 0x3000004bff2c7230 */ /* 0x000fe80000004100 */
[----:B------:R-:W3:Y:S02]  /*66f0*/  LDTM.x32 R4, tmem[UR4] ;  /* 0x00000004000479ee */ /* 0x000ee400082c0000 */
[C---:B---3--:R-:W-:Y:S01]  /*6700*/  FMUL R0, R38.reuse, R4 ;  /* 0x0000000426007220 */ /* 0x048fe20000400000 */
[C---:B------:R-:W-:Y:S01]  /*6710*/  FMUL R2, R38.reuse, R5 ;  /* 0x0000000526027220 */ /* 0x040fe20000400000 */
[C---:B-1----:R-:W-:Y:S01]  /*6720*/  FMUL R3, R38.reuse, R6 ;  /* 0x0000000626037220 */ /* 0x042fe20000400000 */
[C---:B------:R-:W-:Y:S01]  /*6730*/  FMUL R7, R38.reuse, R7 ;  /* 0x0000000726077220 */ /* 0x040fe20000400000 */
[C---:B------:R-:W-:Y:S01]  /*6740*/  FFMA R0, R41.reuse, R40, R0 ;  /* 0x0000002829007223 */ /* 0x040fe20000000000 */
[----:B------:R-:W-:Y:S02]  /*6750*/  HADD2.F32 R40, -RZ, R49.H1_H1 ;  /* 0x30000031ff287230 */ /* 0x000fe40000004100 */
[C---:B------:R-:W-:Y:S01]  /*6760*/  FFMA R2, R41.reuse, R43, R2 ;  /* 0x0000002b29027223 */ /* 0x040fe20000000002 */
[C---:B------:R-:W-:Y:S01]  /*6770*/  FFMA R3, R41.reuse, R42, R3 ;  /* 0x0000002a29037223 */ /* 0x040fe20000000003 */
[--C-:B------:R-:W-:Y:S02]  /*6780*/  HADD2.F32 R43, -RZ, R50.reuse.H0_H0 ;  /* 0x20000032ff2b7230 */ /* 0x100fe40000004100 */
[----:B------:R-:W-:Y:S01]  /*6790*/  FMUL R4, R38, R8 ;  /* 0x0000000826047220 */ /* 0x000fe20000400000 */
[----:B------:R-:W-:Y:S01]  /*67a0*/  HADD2.F32 R42, -RZ, R50.H1_H1 ;  /* 0x30000032ff2a7230 */ /* 0x000fe20000004100 */
[----:B------:R-:W-:Y:S01]  /*67b0*/  F2FP.F16.F32.PACK_AB R52, R2, R0 ;  /* 0x000000000234723e */ /* 0x000fe200000000ff */
[C---:B------:R-:W-:Y:S01]  /*67c0*/  FFMA R7, R41.reuse, R40, R7 ;  /* 0x0000002829077223 */ /* 0x040fe20000000007 */
[----:B------:R-:W-:Y:S01]  /*67d0*/  FFMA R4, R41, R43, R4 ;  /* 0x0000002b29047223 */ /* 0x000fe20000000004 */
[C---:B------:R-:W-:Y:S01]  /*67e0*/  FMUL R5, R38.reuse, R9 ;  /* 0x0000000926057220 */ /* 0x040fe20000400000 */
[C---:B------:R-:W-:Y:S01]  /*67f0*/  FMUL R6, R38.reuse, R10 ;  /* 0x0000000a26067220 */ /* 0x040fe20000400000 */
[----:B------:R-:W-:Y:S01]  /*6800*/  HADD2.F32 R40, -RZ, R51.H1_H1 ;  /* 0x30000033ff287230 */ /* 0x000fe20000004100 */
[----:B------:R-:W-:Y:S01]  /*6810*/  F2FP.F16.F32.PACK_AB R53, R7, R3 ;  /* 0x000000030735723e */ /* 0x000fe200000000ff */
[C---:B------:R-:W-:Y:S01]  /*6820*/  FFMA R5, R41.reuse, R42, R5 ;  /* 0x0000002a29057223 */ /* 0x040fe20000000005 */
[----:B------:R-:W-:Y:S01]  /*6830*/  FFMA R6, R41, R45, R6 ;  /* 0x0000002d29067223 */ /* 0x000fe20000000006 */
[C---:B------:R-:W-:Y:S01]  /*6840*/  FMUL R11, R38.reuse, R11 ;  /* 0x0000000b260b7220 */ /* 0x040fe20000400000 */
[--C-:B------:R-:W-:Y:S02]  /*6850*/  HADD2.F32 R43, -RZ, R56.reuse.H0_H0 ;  /* 0x20000038ff2b7230 */ /* 0x100fe40000004100 */
[C---:B------:R-:W-:Y:S01]  /*6860*/  FMUL R8, R38.reuse, R12 ;  /* 0x0000000c26087220 */ /* 0x040fe20000400000 */
[----:B------:R-:W-:Y:S01]  /*6870*/  F2FP.F16.F32.PACK_AB R54, R5, R4 ;  /* 0x000000040536723e */ /* 0x000fe200000000ff */
[C---:B------:R-:W-:Y:S01]  /*6880*/  FFMA R11, R41.reuse, R40, R11 ;  /* 0x00000028290b7223 */ /* 0x040fe2000000000b */
[----:B------:R-:W-:Y:S02]  /*6890*/  HADD2.F32 R40, -RZ, R56.H1_H1 ;  /* 0x30000038ff287230 */ /* 0x000fe40000004100 */
[----:B------:R-:W-:Y:S01]  /*68a0*/  FFMA R8, R41, R43, R8 ;  /* 0x0000002b29087223 */ /* 0x000fe20000000008 */
[C---:B------:R-:W-:Y:S01]  /*68b0*/  FMUL R9, R38.reuse, R13 ;  /* 0x0000000d26097220 */ /* 0x040fe20000400000 */
[--C-:B------:R-:W-:Y:S01]  /*68c0*/  HADD2.F32 R45, -RZ, R57.reuse.H0_H0 ;  /* 0x20000039ff2d7230 */ /* 0x100fe20000004100 */
[----:B------:R-:W-:Y:S01]  /*68d0*/  F2FP.F16.F32.PACK_AB R55, R11, R6 ;  /* 0x000000060b37723e */ /* 0x000fe200000000ff */
[C---:B------:R-:W-:Y:S01]  /*68e0*/  FMUL R10, R38.reuse, R14 ;  /* 0x0000000e260a7220 */ /* 0x040fe20000400000 */
[----:B------:R-:W-:Y:S02]  /*68f0*/  HADD2.F32 R42, -RZ, R57.H1_H1 ;  /* 0x30000039ff2a7230 */ /* 0x000fe40000004100 */
[C---:B------:R-:W-:Y:S01]  /*6900*/  FFMA R9, R41.reuse, R40, R9 ;  /* 0x0000002829097223 */ /* 0x040fe20000000009 */
[C---:B------:R-:W-:Y:S01]  /*6910*/  FMUL R15, R38.reuse, R15 ;  /* 0x0000000f260f7220 */ /* 0x040fe20000400000 */
[----:B------:R1:W-:Y:S01]  /*6920*/  STS.128 [R83], R52 ;  /* 0x0000003453007388 */ /* 0x0003e20000000c00 */
[----:B------:R-:W-:Y:S01]  /*6930*/  FFMA R10, R41, R45, R10 ;  /* 0x0000002d290a7223 */ /* 0x000fe2000000000a */
[--C-:B------:R-:W-:Y:S01]  /*6940*/  HADD2.F32 R40, -RZ, R58.reuse.H0_H0 ;  /* 0x2000003aff287230 */ /* 0x100fe20000004100 */
[----:B------:R-:W-:Y:S01]  /*6950*/  F2FP.F16.F32.PACK_AB R60, R9, R8 ;  /* 0x00000008093c723e */ /* 0x000fe200000000ff */
[----:B------:R-:W-:Y:S01]  /*6960*/  FFMA R15, R41, R42, R15 ;  /* 0x0000002a290f7223 */ /* 0x000fe2000000000f */
[C---:B------:R-:W-:Y:S01]  /*6970*/  FMUL R12, R38.reuse, R16 ;  /* 0x00000010260c7220 */ /* 0x040fe20000400000 */
[----:B------:R-:W-:Y:S02]  /*6980*/  HADD2.F32 R42, -RZ, R58.H1_H1 ;  /* 0x3000003aff2a7230 */ /* 0x000fe40000004100 */
[C---:B------:R-:W-:Y:S01]  /*6990*/  FMUL R13, R38.reuse, R17 ;  /* 0x00000011260d7220 */ /* 0x040fe20000400000 */
[--C-:B------:R-:W-:Y:S01]  /*69a0*/  HADD2.F32 R43, -RZ, R59.reuse.H0_H0 ;  /* 0x2000003bff2b7230 */ /* 0x100fe20000004100 */
[----:B------:R-:W-:Y:S01]  /*69b0*/  F2FP.F16.F32.PACK_AB R61, R15, R10 ;  /* 0x0000000a0f3d723e */ /* 0x000fe200000000ff */
[C---:B------:R-:W-:Y:S01]  /*69c0*/  FFMA R12, R41.reuse, R40, R12 ;  /* 0x00000028290c7223 */ /* 0x040fe2000000000c */
[C---:B------:R-:W-:Y:S01]  /*69d0*/  FFMA R13, R41.reuse, R42, R13 ;  /* 0x0000002a290d7223 */ /* 0x040fe2000000000d */
[C---:B------:R-:W-:Y:S01]  /*69e0*/  FMUL R14, R38.reuse, R18 ;  /* 0x00000012260e7220 */ /* 0x040fe20000400000 */
[----:B------:R-:W-:Y:S02]  /*69f0*/  HADD2.F32 R40, -RZ, R59.H1_H1 ;  /* 0x3000003bff287230 */ /* 0x000fe40000004100 */
[C---:B------:R-:W-:Y:S01]  /*6a00*/  FMUL R19, R38.reuse, R19 ;  /* 0x0000001326137220 */ /* 0x040fe20000400000 */
[C---:B------:R-:W-:Y:S01]  /*6a10*/  FMUL R16, R38.reuse, R20 ;  /* 0x0000001426107220 */ /* 0x040fe20000400000 */
[C---:B------:R-:W-:Y:S01]  /*6a20*/  FFMA R14, R41.reuse, R43, R14 ;  /* 0x0000002b290e7223 */ /* 0x040fe2000000000e */
[--C-:B------:R-:W-:Y:S02]  /*6a30*/  HADD2.F32 R43, -RZ, R64.reuse.H0_H0 ;  /* 0x20000040ff2b7230 */ /* 0x100fe40000004100 */
[C---:B------:R-:W-:Y:S01]  /*6a40*/  FFMA R19, R41.reuse, R40, R19 ;  /* 0x0000002829137223 */ /* 0x040fe20000000013 */
[----:B------:R-:W-:Y:S02]  /*6a50*/  HADD2.F32 R42, -RZ, R64.H1_H1 ;  /* 0x30000040ff2a7230 */ /* 0x000fe40000004100 */
[C---:B------:R-:W-:Y:S01]  /*6a60*/  FMUL R17, R38.reuse, R21 ;  /* 0x0000001526117220 */ /* 0x040fe20000400000 */
[--C-:B------:R-:W-:Y:S02]  /*6a70*/  HADD2.F32 R45, -RZ, R65.reuse.H0_H0 ;  /* 0x20000041ff2d7230 */ /* 0x100fe40000004100 */
[C---:B------:R-:W-:Y:S01]  /*6a80*/  FMUL R18, R38.reuse, R22 ;  /* 0x0000001626127220 */ /* 0x040fe20000400000 */
[----:B------:R-:W-:Y:S02]  /*6a90*/  HADD2.F32 R40, -RZ, R65.H1_H1 ;  /* 0x30000041ff287230 */ /* 0x000fe40000004100 */
[C---:B------:R-:W-:Y:S01]  /*6aa0*/  FMUL R23, R38.reuse, R23 ;  /* 0x0000001726177220 */ /* 0x040fe20000400000 */
[C---:B------:R-:W-:Y:S01]  /*6ab0*/  FFMA R16, R41.reuse, R43, R16 ;  /* 0x0000002b29107223 */ /* 0x040fe20000000010 */
[C---:B------:R-:W-:Y:S01]  /*6ac0*/  FFMA R17, R41.reuse, R42, R17 ;  /* 0x0000002a29117223 */ /* 0x040fe20000000011 */
[C---:B------:R-:W-:Y:S01]  /*6ad0*/  FFMA R18, R41.reuse, R45, R18 ;  /* 0x0000002d29127223 */ /* 0x040fe20000000012 */
[C---:B------:R-:W-:Y:S01]  /*6ae0*/  FFMA R23, R41.reuse, R40, R23 ;  /* 0x0000002829177223 */ /* 0x040fe20000000017 */
[--C-:B------:R-:W-:Y:S02]  /*6af0*/  HADD2.F32 R43, -RZ, R66.reuse.H0_H0 ;  /* 0x20000042ff2b7230 */ /* 0x100fe40000004100 */
[C---:B------:R-:W-:Y:S01]  /*6b00*/  FMUL R20, R38.reuse, R24 ;  /* 0x0000001826147220 */ /* 0x040fe20000400000 */
        /* <DEDUP_REMOVED lines=9> */
[----:B------:R-:W-:Y:S01]  /*6ba0*/  FFMA R27, R41, R42, R27 ;  /* 0x0000002a291b7223 */ /* 0x000fe2000000001b */
[--C-:B------:R-:W-:Y:S02]  /*6bb0*/  HADD2.F32 R40, -RZ, R72.reuse.H0_H0 ;  /* 0x20000048ff287230 */ /* 0x100fe40000004100 */
[C---:B------:R-:W-:Y:S01]  /*6bc0*/  FMUL R24, R38.reuse, R28 ;  /* 0x0000001c26187220 */ /* 0x040fe20000400000 */
[----:B------:R-:W-:Y:S02]  /*6bd0*/  HADD2.F32 R42, -RZ, R72.H1_H1 ;  /* 0x30000048ff2a7230 */ /* 0x000fe40000004100 */
[C---:B------:R-:W-:Y:S01]  /*6be0*/  FMUL R25, R38.reuse, R29 ;  /* 0x0000001d26197220 */ /* 0x040fe20000400000 */
[--C-:B------:R-:W-:Y:S02]  /*6bf0*/  HADD2.F32 R43, -RZ, R73.reuse.H0_H0 ;  /* 0x20000049ff2b7230 */ /* 0x100fe40000004100 */
[C---:B------:R-:W-:Y:S01]  /*6c00*/  FMUL R26, R38.reuse, R30 ;  /* 0x0000001e261a7220 */ /* 0x040fe20000400000 */
[----:B------:R-:W-:Y:S01]  /*6c10*/  F2FP.F16.F32.PACK_AB R62, R13, R12 ;  /* 0x0000000c0d3e723e */ /* 0x000fe200000000ff */
[----:B------:R-:W-:Y:S01]  /*6c20*/  FFMA R24, R41, R40, R24 ;  /* 0x0000002829187223 */ /* 0x000fe20000000018 */
[----:B------:R-:W-:Y:S01]  /*6c30*/  F2FP.F16.F32.PACK_AB R63, R19, R14 ;  /* 0x0000000e133f723e */ /* 0x000fe200000000ff */
[C---:B------:R-:W-:Y:S01]  /*6c40*/  FFMA R25, R41.reuse, R42, R25 ;  /* 0x0000002a29197223 */ /* 0x040fe20000000019 */
[C---:B------:R-:W-:Y:S01]  /*6c50*/  FFMA R26, R41.reuse, R43, R26 ;  /* 0x0000002b291a7223 */ /* 0x040fe2000000001a */
[----:B------:R-:W-:Y:S02]  /*6c60*/  HADD2.F32 R40, -RZ, R73.H1_H1 ;  /* 0x30000049ff287230 */ /* 0x000fe40000004100 */
[C---:B------:R-:W-:Y:S01]  /*6c70*/  FMUL R31, R38.reuse, R31 ;  /* 0x0000001f261f7220 */ /* 0x040fe20000400000 */
[----:B------:R1:W-:Y:S01]  /*6c80*/  STS.128 [R82+0x10], R60 ;  /* 0x0000103c52007388 */ /* 0x0003e20000000c00 */
[--C-:B------:R-:W-:Y:S02]  /*6c90*/  HADD2.F32 R43, -RZ, R74.reuse.H0_H0 ;  /* 0x2000004aff2b7230 */ /* 0x100fe40000004100 */
[C---:B------:R-:W-:Y:S01]  /*6ca0*/  FMUL R28, R38.reuse, R32 ;  /* 0x00000020261c7220 */ /* 0x040fe20000400000 */
[----:B------:R-:W-:Y:S02]  /*6cb0*/  HADD2.F32 R42, -RZ, R74.H1_H1 ;  /* 0x3000004aff2a7230 */ /* 0x000fe40000004100 */
[C---:B------:R-:W-:Y:S01]  /*6cc0*/  FMUL R29, R38.reuse, R33 ;  /* 0x00000021261d7220 */ /* 0x040fe20000400000 */
[----:B------:R-:W-:Y:S02]  /*6cd0*/  HADD2.F32 R45, -RZ, R75.H0_H0 ;  /* 0x2000004bff2d7230 */ /* 0x000fe40000004100 */
[C---:B------:R-:W-:Y:S01]  /*6ce0*/  FMUL R30, R38.reuse, R34 ;  /* 0x00000022261e7220 */ /* 0x040fe20000400000 */
[----:B------:R-:W-:Y:S01]  /*6cf0*/  FFMA R31, R41, R40, R31 ;  /* 0x00000028291f7223 */ /* 0x000fe2000000001f */
[----:B------:R-:W-:Y:S01]  /*6d00*/  FMUL R35, R38, R35 ;  /* 0x0000002326237220 */ /* 0x000fe20000400000 */
[----:B------:R-:W-:Y:S01]  /*6d10*/  F2FP.F16.F32.PACK_AB R68, R17, R16 ;  /* 0x000000101144723e */ /* 0x000fe200000000ff */
[----:B------:R-:W-:Y:S01]  /*6d20*/  FFMA R28, R41, R43, R28 ;  /* 0x0000002b291c7223 */ /* 0x000fe2000000001c */
[----:B------:R-:W-:Y:S01]  /*6d30*/  F2FP.F16.F32.PACK_AB R69, R23, R18 ;  /* 0x000000121745723e */ /* 0x000fe200000000ff */
[----:B------:R-:W-:Y:S01]  /*6d40*/  FFMA R29, R41, R42, R29 ;  /* 0x0000002a291d7223 */ /* 0x000fe2000000001d */
[----:B------:R-:W-:Y:S01]  /*6d50*/  F2FP.F16.F32.PACK_AB R70, R21, R20 ;  /* 0x000000141546723e */ /* 0x000fe200000000ff */
[----:B------:R-:W-:Y:S01]  /*6d60*/  FFMA R30, R41, R45, R30 ;  /* 0x0000002d291e7223 */ /* 0x000fe2000000001e */
[----:B------:R-:W-:Y:S01]  /*6d70*/  F2FP.F16.F32.PACK_AB R71, R27, R22 ;  /* 0x000000161b47723e */ /* 0x000fe200000000ff */
[----:B------:R-:W-:Y:S01]  /*6d80*/  FFMA R35, R41, R44, R35 ;  /* 0x0000002c29237223 */ /* 0x000fe20000000023 */
[----:B------:R-:W-:Y:S02]  /*6d90*/  F2FP.F16.F32.PACK_AB R104, R25, R24 ;  /* 0x000000181968723e */ /* 0x000fe400000000ff */
[----:B------:R-:W-:Y:S01]  /*6da0*/  F2FP.F16.F32.PACK_AB R105, R31, R26 ;  /* 0x0000001a1f69723e */ /* 0x000fe200000000ff */
[----:B------:R1:W-:Y:S01]  /*6db0*/  STS.128 [R47+0x20], R68 ;  /* 0x000020442f007388 */ /* 0x0003e20000000c00 */
[----:B------:R-:W-:Y:S02]  /*6dc0*/  F2FP.F16.F32.PACK_AB R106, R29, R28 ;  /* 0x0000001c1d6a723e */ /* 0x000fe400000000ff */
[----:B------:R-:W-:Y:S05]  /*6dd0*/  F2FP.F16.F32.PACK_AB R107, R35, R30 ;  /* 0x0000001e236b723e */ /* 0x000fea00000000ff */
[----:B------:R1:W-:Y:S01]  /*6de0*/  STS.128 [R46+0x10], R104 ;  /* 0x000010682e007388 */ /* 0x0003e20000000c00 */
[----:B------:R-:W-:Y:S01]  /*6df0*/  @!PT LDS RZ, [RZ] ;  /* 0x00000000fffff984 */ /* 0x000fe20000000800 */
[----:B------:R-:W-:Y:S01]  /*6e00*/  @!PT LDS RZ, [RZ] ;  /* 0x00000000fffff984 */ /* 0x000fe20000000800 */
[----:B------:R-:W-:Y:S01]  /*6e10*/  @!PT LDS RZ, [RZ] ;  /* 0x00000000fffff984 */ /* 0x000fe20000000800 */
[----:B------:R-:W-:Y:S01]  /*6e20*/  @!PT LDS RZ, [RZ] ;  /* 0x00000000fffff984 */ /* 0x000fe20000000800 */
[----:B------:R3:W-:Y:S07]  /*6e30*/  MEMBAR.ALL.CTA ;  /* 0x0000000000007992 */ /* 0x0007ee0000008000 */
[----:B---3--:R-:W3:Y:S02]  /*6e40*/  FENCE.VIEW.ASYNC.S ;  /* 0x00000000000073c6 */ /* 0x008ee40000000000 */
[----:B---3--:R-:W-:Y:S06]  /*6e50*/  BAR.SYNC.DEFER_BLOCKING 0x1, 0x80 ;  /* 0x0042000000007b1d */ /* 0x008fec0000010000 */
[----:B------:R-:W-:Y:S05]  /*6e60*/  @P0 BRA `(.L_x_107) ;  /* 0x0000000000240947 */ /* 0x000fea0003800000 */
[----:B------:R-:W3:Y:S01]  /*6e70*/  LDCU.64 UR6, c[0x0][0x348] ;  /* 0x00006900ff0677ac */ /* 0x000ee20008000a00 */
[----:B------:R-:W-:Y:S01]  /*6e80*/  R2UR UR5, R103 ;  /* 0x00000000670572ca */ /* 0x000fe200000e0000 */
[----:B------:R-:W-:Y:S11]  /*6e90*/  UMOV UR51, UR36 ;  /* 0x0000002400337c82 */ /* 0x000ff60008000000 */
[----:B------:R-:W-:Y:S01]  /*6ea0*/  @!UPT UIADD3 URZ, UPT, UPT, URZ, URZ, URZ ;  /* 0x000000fffffff290 */ /* 0x000fe2000fffe0ff */
[----:B------:R-:W-:Y:S02]  /*6eb0*/  UIADD3 UR48, UPT, UPT, UR47, 0x200, UR5 ;  /* 0x000002002f307890 */ /* 0x000fe4000fffe005 */
[----:B---3--:R-:W-:Y:S04]  /*6ec0*/  UIADD3 UR4, UP0, UPT, UR6, 0x680, URZ ;  /* 0x0000068006047890 */ /* 0x008fe8000ff1e0ff */
[----:B------:R-:W-:Y:S09]  /*6ed0*/  UIADD3.X UR5, UPT, UPT, URZ, UR7, URZ, UP0, !UPT ;  /* 0x00000007ff057290 */ /* 0x000ff200087fe4ff */
[----:B------:R3:W-:Y:S02]  /*6ee0*/  UTMASTG.3D [UR48], [UR4] ;  /* 0x00000030040073b5 */ /* 0x0007e40008010000 */
[----:B---3--:R0:W-:Y:S02]  /*6ef0*/  UTMACMDFLUSH ;  /* 0x00000000000079b7 */ /* 0x0081e40000000000 */
.L_x_107:
[----:B------:R-:W-:Y:S05]  /*6f00*/  BSYNC.RECONVERGENT B0 ;  /* 0x0000000000007941 */ /* 0x000fea0003800200 */
.L_x_106:
[----:B------:R-:W-:Y:S01]  /*6f10*/  UIADD3 UR44, UPT, UPT, UR46, 0x1, URZ ;  /* 0x000000012e2c7890 */ /* 0x000fe2000fffe0ff */
[----:B------:R-:W-:Y:S03]  /*6f20*/  BSSY.RECONVERGENT B0, `(.L_x_108) ;  /* 0x0000005000007945 */ /* 0x000fe60003800200 */
[----:B------:R-:W-:Y:S04]  /*6f30*/  UISETP.NE.AND UP0, UPT, UR44, 0x3, UPT ;  /* 0x000000032c00788c */ /* 0x000fe8000bf05270 */
[----:B------:R-:W-:Y:S01]  /*6f40*/  USEL UR45, UR44, URZ, UP0 ;  /* 0x000000ff2c2d7287 */ /* 0x000fe20008000000 */
[----:B------:R-:W-:Y:S11]  /*6f50*/  @P0 BRA `(.L_x_109) ;  /* 0x0000000000040947 */ /* 0x000ff60003800000 */
[----:B------:R-:W-:Y:S04]  /*6f60*/  DEPBAR.LE SB0, 0x1 ;  /* 0x000080400000791a */ /* 0x000fe80000000000 */
.L_x_109:
[----:B------:R-:W-:Y:S05]  /*6f70*/  BSYNC.RECONVERGENT B0 ;  /* 0x0000000000007941 */ /* 0x000fea0003800200 */
.L_x_108:
[----:B------:R-:W-:Y:S01]  /*6f80*/  BAR.SYNC.DEFER_BLOCKING 0x1, 0x80 ;  /* 0x0042000000007b1d */ /* 0x000fe20000010000 */
[----:B------:R-:W-:Y:S01]  /*6f90*/  ISETP.NE.AND P1, PT, R101, RZ, PT ;  /* 0x000000ff6500720c */ /* 0x000fe20003f25270 */
[----:B------:R-:W-:Y:S01]  /*6fa0*/  UISETP.NE.AND UP0, UPT, UR53, URZ, UPT ;  /* 0x000000ff3500728c */ /* 0x000fe2000bf05270 */
[----:B------:R-:W-:Y:S11]  /*6fb0*/  LEA R3, R109, UR47, 0x3 ;  /* 0x0000002f6d037c11 */ /* 0x000ff6000f8e18ff */
[----:B------:R-:W-:Y:S01]  /*6fc0*/  @P1 SHF.L.U32 R4, R110, 0x1f, RZ ;  /* 0x0000001f6e041819 */ /* 0x000fe200000006ff */
[----:B------:R-:W-:Y:S06]  /*6fd0*/  BRA.U !UP0, `(.L_x_110) ;  /* 0x0000000108247547 */ /* 0x000fec000b800000 */
[----:B------:R-:W3:Y:S01]  /*6fe0*/  S2R R0, SR_CgaCtaId ;  /* 0x0000000000007919 */ /* 0x000ee20000008800 */
[----:B------:R-:W-:Y:S01]  /*6ff0*/  IMAD.U32 R2, RZ, RZ, UR52 ;  /* 0x00000034ff027e24 */ /* 0x000fe2000f8e00ff */
[----:B------:R-:W-:Y:S04]  /*7000*/  UIADD3 UR4, UPT, UPT, UR52, 0x1, URZ ;  /* 0x0000000134047890 */ /* 0x000fe8000fffe0ff */
[----:B------:R-:W-:Y:S01]  /*7010*/  @P1 LEA R2, R2, UR47, 0x3 ;  /* 0x0000002f02021c11 */ /* 0x000fe2000f8e18ff */
[----:B------:R-:W-:Y:S04]  /*7020*/  UISETP.NE.AND UP0, UPT, UR4, 0x3, UPT ;  /* 0x000000030400788c */ /* 0x000fe8000bf05270 */
[----:B------:R-:W-:Y:S01]  /*7030*/  @P1 VIADD R5, R2, 0x98 ;  /* 0x0000009802051836 */ /* 0x000fe20000000000 */
[----:B------:R-:W-:Y:S04]  /*7040*/  USEL UR52, UR4, URZ, UP0 ;  /* 0x000000ff04347287 */ /* 0x000fe80008000000 */
[----:B---3--:R-:W-:Y:S04]  /*7050*/  @P1 PRMT R0, R0, 0x654, R5 ;  /* 0x0000065400001816 */ /* 0x008fe80000000005 */
[----:B------:R3:W-:Y:S04]  /*7060*/  @P1 SYNCS.ARRIVE.TRANS64.RED.A1T0 RZ, [R0+URZ], RZ ;  /* 0x000000ff00ff19a7 */ /* 0x0007e800081004ff */
.L_x_110:
[----:B------:R-:W4:Y:S01]  /*7070*/  @P1 SYNCS.PHASECHK.TRANS64.TRYWAIT P0, [R3+URZ+0x80], R4 ;  /* 0x00008004030015a7 */ /* 0x000f2200080011ff */
[----:B------:R-:W-:Y:S01]  /*7080*/  BSSY B1, `(.L_x_111) ;  /* 0x0000015000017945 */ /* 0x000fe20003800000 */
[----:B----4-:R-:W-:Y:S03]  /*7090*/  @P1 SEL R108, RZ, 0x1, !P0 ;  /* 0x00000001ff6c1807 */ /* 0x010fe60004000000 */
[----:B------:R-:W-:Y:S05]  /*70a0*/  @!P1 BRA `(.L_x_112) ;  /* 0x0000000000489947 */ /* 0x000fea0003800000 */
[----:B------:R-:W-:Y:S01]  /*70b0*/  ISETP.NE.AND P1, PT, R111, RZ, PT ;  /* 0x000000ff6f00720c */ /* 0x000fe20003f25270 */
[----:B------:R-:W-:Y:S01]  /*70c0*/  BSSY B0, `(.L_x_113) ;  /* 0x000000a000007945 */ /* 0x000fe20003800000 */
[----:B------:R-:W-:Y:S11]  /*70d0*/  ISETP.NE.AND P0, PT, R108, RZ, PT ;  /* 0x000000ff6c00720c */ /* 0x000ff60003f05270 */
[----:B------:R-:W-:Y:S04]  /*70e0*/  @P1 IMAD R109, R109, 0x2000, R96 ;  /* 0x000020006d6d1824 */ /* 0x000fe800078e0260 */
[----:B------:R-:W-:Y:S01]  /*70f0*/  @P1 IMAD.IADD R4, R81, 0x1, R109 ;  /* 0x0000000151041824 */ /* 0x000fe200078e026d */
[----:B------:R-:W-:Y:S03]  /*7100*/  @P1 IADD3 R2, PT, PT, R80, R109, RZ ;  /* 0x0000006d50021210 */ /* 0x000fe60007ffe0ff */
[----:B---3--:R-:W-:Y:S01]  /*7110*/  @P1 IMAD.IADD R0, R95, 0x1, R4 ;  /* 0x000000015f001824 */ /* 0x008fe200078e0204 */
[----:B------:R-:W-:Y:S06]  /*7120*/  @P0 BRA `(.L_x_114) ;  /* 0x00000000000c0947 */ /* 0x000fec0003800000 */
[----:B------:R-:W-:Y:S04]  /*7130*/  SHF.L.U32 R110, R110, 0x1f, RZ ;  /* 0x0000001f6e6e7819 */ /* 0x000fe800000006ff */
[----:B------:R-:W3:Y:S02]  /*7140*/  SYNCS.PHASECHK.TRANS64.TRYWAIT P0, [R3+URZ+0x80], R110 ;  /* 0x0000806e030075a7 */ /* 0x000ee400080011ff */
[----:B---3--:R-:W-:Y:S05]  /*7150*/  @!P0 BRA `(.L_x_115) ;  /* 0x0000001800a48947 */ /* 0x008fea0003800000 */
.L_x_114:
[----:B------:R-:W-:Y:S05]  /*7160*/  BSYNC B0 ;  /* 0x0000000000007941 */ /* 0x000fea0003800000 */
.L_x_113:
[----:B------:R-:W-:Y:S11]  /*7170*/  ISETP.NE.AND P0, PT, R111, RZ, PT ;  /* 0x000000ff6f00720c */ /* 0x000ff60003f05270 */
[----:B------:R-:W-:Y:S02]  /*7180*/  @!UPT UIADD3 URZ, UPT, UPT, URZ, URZ, URZ ;  /* 0x000000fffffff290 */ /* 0x000fe4000fffe0ff */
[----:B------:R4:W1:Y:S04]  /*7190*/  @P0 LDS.128 R48, [R109] ;  /* 0x000000006d300984 */ /* 0x0008680000000c00 */
[----:B------:R4:W1:Y:S04]  /*71a0*/  @P0 LDS.128 R64, [R2+0x20] ;  /* 0x0000200002400984 */ /* 0x0008680000000c00 */
[----:B------:R4:W1:Y:S04]  /*71b0*/  @P0 LDS.128 R56, [R4+0x10] ;  /* 0x0000100004380984 */ /* 0x0008680000000c00 */
[----:B------:R4:W1:Y:S02]  /*71c0*/  @P0 LDS.128 R72, [R0+0x10] ;  /* 0x0000100000480984 */ /* 0x0008640000000c00 */
.L_x_112:
[----:B------:R-:W-:Y:S05]  /*71d0*/  BSYNC B1 ;  /* 0x0000000000017941 */ /* 0x000fea0003800000 */
.L_x_111:
[----:B---34-:R-:W-:Y:S05]  /*71e0*/  VIADD R0, R39, 0x20 ;  /* 0x0000002027007836 */ /* 0x018fea0000000000 */
[----:B------:R-:W-:Y:S04]  /*71f0*/  SHF.R.U32.HI R0, RZ, 0x15, R0 ;  /* 0x00000015ff007819 */ /* 0x000fe80000011600 */
[----:B------:R-:W-:Y:S11]  /*7200*/  LOP3.LUT P0, RZ, R0, 0x3, R85, 0x48, !PT ;  /* 0x0000000300ff7812 */ /* 0x000ff60007804855 */
[----:B------:R-:W-:Y:S02]  /*7210*/  @!UPT UIADD3 URZ, UPT, UPT, URZ, URZ, URZ ;  /* 0x000000fffffff290 */ /* 0x000fe4000fffe0ff */
[----:B------:R-:W-:Y:S05]  /*7220*/  @!P0 BRA `(.L_x_116) ;  /* 0x0000000000408947 */ /* 0x000fea0003800000 */
[----:B------:R-:W3:Y:S01]  /*7230*/  LDCU.64 UR8, c[0x4][0x70] ;  /* 0x01000e00ff0877ac */ /* 0x000ee20008000a00 */
[----:B------:R-:W-:Y:S01]  /*7240*/  MOV R3, 0x0 ;  /* 0x0000000000037802 */ /* 0x000fe20000000f00 */
[----:B------:R-:W-:Y:S02]  /*7250*/  HFMA2 R12, -RZ, RZ, 0, 5.9604644775390625e-08 ;  /* 0x00000001ff0c7431 */ /* 0x000fe400000001ff */
[----:B------:R-:W-:Y:S02]  /*7260*/  IMAD.MOV.U32 R8, RZ, RZ, 0x192 ;  /* 0x00000192ff087424 */ /* 0x000fe400078e00ff */
[----:B------:R-:W-:Y:S01]  /*7270*/  IMAD.MOV.U32 R13, RZ, RZ, RZ ;  /* 0x000000ffff0d7224 */ /* 0x000fe200078e00ff */
[----:B------:R-:W4:Y:S01]  /*7280*/  LDCU.64 UR6, c[0x4][0x78] ;  /* 0x01000f00ff0677ac */ /* 0x000f220008000a00 */
[----:B------:R-:W1:Y:S01]  /*7290*/  LDC.64 R2, c[0x4][R3] ;  /* 0x0100000003027b82 */ /* 0x000e620000000a00 */
[----:B------:R-:W5:Y:S01]  /*72a0*/  LDCU.64 UR4, c[0x4][0x10] ;  /* 0x01000200ff0477ac */ /* 0x000f620008000a00 */
[----:B---3--:R-:W-:Y:S01]  /*72b0*/  MOV R5, UR9 ;  /* 0x0000000900057c02 */ /* 0x008fe20008000f00 */
[----:B------:R-:W-:Y:S01]  /*72c0*/  IMAD.U32 R4, RZ, RZ, UR8 ;  /* 0x00000008ff047e24 */ /* 0x000fe2000f8e00ff */
[----:B----4-:R-:W-:Y:S01]  /*72d0*/  MOV R7, UR7 ;  /* 0x0000000700077c02 */ /* 0x010fe20008000f00 */
[----:B------:R-:W-:Y:S01]  /*72e0*/  IMAD.U32 R6, RZ, RZ, UR6 ;  /* 0x00000006ff067e24 */ /* 0x000fe2000f8e00ff */
[----:B-----5:R-:W-:Y:S01]  /*72f0*/  MOV R11, UR5 ;  /* 0x00000005000b7c02 */ /* 0x020fe20008000f00 */
[----:B------:R-:W-:Y:S02]  /*7300*/  IMAD.U32 R10, RZ, RZ, UR4 ;  /* 0x00000004ff0a7e24 */ /* 0x000fe4000f8e00ff */
[----:B------:R-:W-:Y:S07]  /*7310*/  LEPC R20, `(.L_x_116) ;  /* 0x000000001014794e */ /* 0x000fee0000000000 */
[----:B-12---:R-:W-:Y:S05]  /*7320*/  CALL.ABS.NOINC R2 ;  /* 0x0000000002007343 */ /* 0x006fea0003c00000 */
.L_x_116:
[----:B------:R-:W-:Y:S01]  /*7330*/  ISETP.NE.AND P0, PT, R97, RZ, PT ;  /* 0x000000ff6100720c */ /* 0x000fe20003f05270 */
[----:B------:R-:W-:Y:S05]  /*7340*/  WARPSYNC.ALL ;  /* 0x0000000000007948 */ /* 0x000fea0003800000 */
[----:B------:R-:W-:Y:S01]  /*7350*/  R2UR UR4, R39 ;  /* 0x00000000270472ca */ /* 0x000fe200000e0000 */
[----:B------:R-:W3:Y:S01]  /*7360*/  S2UR UR6, SR_CgaCtaId ;  /* 0x00000000000679c3 */ /* 0x000ee20000008800 */
[----:B------:R-:W-:Y:S01]  /*7370*/  R2UR UR5, R102 ;  /* 0x00000000660572ca */ /* 0x000fe200000e0000 */
[--C-:B-1----:R-:W-:Y:S01]  /*7380*/  HADD2.F32 R40, -RZ, R48.reuse.H0_H0 ;  /* 0x20000030ff287230 */ /* 0x102fe20000004100 */
[----:B------:R-:W-:Y:S01]  /*7390*/  BSSY.RECONVERGENT B0, `(.L_x_117) ;  /* 0x000008f000007945 */ /* 0x000fe20003800200 */
[----:B------:R-:W-:Y:S02]  /*73a0*/  HADD2.F32 R42, -RZ, R48.H1_H1 ;  /* 0x30000030ff2a7230 */ /* 0x000fe40000004100 */
[--C-:B------:R-:W-:Y:S02]  /*73b0*/  HADD2.F32 R43, -RZ, R49.reuse.H0_H0 ;  /* 0x20000031ff2b7230 */ /* 0x100fe40000004100 */
[----:B------:R-:W-:Y:S02]  /*73c0*/  HADD2.F32 R44, -RZ, R49.H1_H1 ;  /* 0x30000031ff2c7230 */ /* 0x000fe40000004100 */
[--C-:B------:R-:W-:Y:S02]  /*73d0*/  HADD2.F32 R45, -RZ, R50.reuse.H0_H0 ;  /* 0x20000032ff2d7230 */ /* 0x100fe40000004100 */
[----:B------:R-:W1:Y:S01]  /*73e0*/  LDTM.x32 R4, tmem[UR4+0x20] ;  /* 0x00002004000479ee */ /* 0x000e6200082c0000 */
[----:B------:R-:W-:Y:S01]  /*73f0*/  NOP ;  /* 0x0000000000007918 */ /* 0x000fe20000000000 */
[----:B------:R-:W-:Y:S01]  /*7400*/  USHF.L.U32 UR4, UR45, 0xd, URZ ;  /* 0x0000000d2d047899 */ /* 0x000fe200080006ff */
[----:B--2---:R-:W-:Y:S01]  /*7410*/  HADD2.F32 R46, -RZ, R50.H1_H1 ;  /* 0x30000032ff2e7230 */ /* 0x004fe20000004100 */
[----:B------:R-:W-:Y:S01]  /*7420*/  UIADD3 UR5, UPT, UPT, UR5, 0x100, URZ ;  /* 0x0000010005057890 */ /* 0x000fe2000fffe0ff */
[--C-:B------:R-:W-:Y:S02]  /*7430*/  HADD2.F32 R47, -RZ, R51.reuse.H0_H0 ;  /* 0x20000033ff2f7230 */ /* 0x100fe40000004100 */
[----:B------:R-:W-:Y:S01]  /*7440*/  HADD2.F32 R49, -RZ, R51.H1_H1 ;  /* 0x30000033ff317230 */ /* 0x000fe20000004100 */
[----:B------:R-:W-:Y:S01]  /*7450*/  IADD3 R103, PT, PT, R96, UR4, RZ ;  /* 0x0000000460677c10 */ /* 0x000fe2000fffe0ff */
[--C-:B------:R-:W-:Y:S02]  /*7460*/  HADD2.F32 R48, -RZ, R56.reuse.H0_H0 ;  /* 0x20000038ff307230 */ /* 0x100fe40000004100 */
[----:B------:R-:W-:Y:S01]  /*7470*/  HADD2.F32 R51, -RZ, R56.H1_H1 ;  /* 0x30000038ff337230 */ /* 0x000fe20000004100 */
[-C--:B------:R-:W-:Y:S01]  /*7480*/  IADD3 R102, PT, PT, R81, R103.reuse, RZ ;  /* 0x0000006751667210 */ /* 0x080fe20007ffe0ff */
[--C-:B------:R-:W-:Y:S01]  /*7490*/  HADD2.F32 R50, -RZ, R57.reuse.H0_H0 ;  /* 0x20000039ff327230 */ /* 0x100fe20000004100 */
[----:B------:R-:W-:Y:S01]  /*74a0*/  IADD3 R103, PT, PT, R80, R103, RZ ;  /* 0x0000006750677210 */ /* 0x000fe20007ffe0ff */
[----:B------:R-:W-:Y:S01]  /*74b0*/  HADD2.F32 R52, -RZ, R57.H1_H1 ;  /* 0x30000039ff347230 */ /* 0x000fe20000004100 */
[----:B------:R-:W-:Y:S01]  /*74c0*/  IADD3 R116, PT, PT, R95, R102, RZ ;  /* 0x000000665f747210 */ /* 0x000fe20007ffe0ff */
[--C-:B------:R-:W-:Y:S02]  /*74d0*/  HADD2.F32 R53, -RZ, R58.reuse.H0_H0 ;  /* 0x2000003aff357230 */ /* 0x100fe40000004100 */
[----:B------:R-:W-:Y:S02]  /*74e0*/  HADD2.F32 R54, -RZ, R58.H1_H1 ;  /* 0x3000003aff367230 */ /* 0x000fe40000004100 */
[--C-:B------:R-:W-:Y:S02]  /*74f0*/  HADD2.F32 R55, -RZ, R59.reuse.H0_H0 ;  /* 0x2000003bff377230 */ /* 0x100fe40000004100 */
[----:B------:R-:W-:Y:S01]  /*7500*/  HADD2.F32 R56, -RZ, R59.H1_H1 ;  /* 0x3000003bff387230 */ /* 0x000fe20000004100 */
[----:B---3--:R-:W-:Y:S01]  /*7510*/  UPRMT UR5, UR6, 0x654, UR5 ;  /* 0x0000065406057896 */ /* 0x008fe20008000005 */
[C---:B-1----:R-:W-:Y:S01]  /*7520*/  FMUL R4, R38.reuse, R4 ;  /* 0x0000000426047220 */ /* 0x042fe20000400000 */
[C---:B------:R-:W-:Y:S01]  /*7530*/  FMUL R5, R38.reuse, R5 ;  /* 0x0000000526057220 */ /* 0x040fe20000400000 */
[C---:B------:R-:W-:Y:S01]  /*7540*/  FMUL R6, R38.reuse, R6 ;  /* 0x0000000626067220 */ /* 0x040fe20000400000 */
[C---:B------:R-:W-:Y:S01]  /*7550*/  FMUL R7, R38.reuse, R7 ;  /* 0x0000000726077220 */ /* 0x040fe20000400000 */
[C---:B------:R-:W-:Y:S01]  /*7560*/  FFMA R4, R41.reuse, R40, R4 ;  /* 0x0000002829047223 */ /* 0x040fe20000000004 */
[C---:B------:R-:W-:Y:S01]  /*7570*/  FFMA R5, R41.reuse, R42, R5 ;  /* 0x0000002a29057223 */ /* 0x040fe20000000005 */
[C---:B------:R-:W-:Y:S01]  /*7580*/  FFMA R6, R41.reuse, R43, R6 ;  /* 0x0000002b29067223 */ /* 0x040fe20000000006 */
[----:B------:R-:W-:Y:S01]  /*7590*/  FFMA R7, R41, R44, R7 ;  /* 0x0000002c29077223 */ /* 0x000fe20000000007 */
[----:B------:R-:W-:Y:S01]  /*75a0*/  SYNCS.ARRIVE.TRANS64.RED.A1T0 RZ, [UR5], RZ ;  /* 0x000000ffffff79a7 */ /* 0x000fe20008100405 */
[C---:B------:R-:W-:Y:S01]  /*75b0*/  FMUL R8, R38.reuse, R8 ;  /* 0x0000000826087220 */ /* 0x040fe20000400000 */
[----:B------:R-:W-:Y:S01]  /*75c0*/  F2FP.F16.F32.PACK_AB R80, R5, R4 ;  /* 0x000000040550723e */ /* 0x000fe200000000ff */
[C---:B------:R-:W-:Y:S01]  /*75d0*/  FMUL R9, R38.reuse, R9 ;  /* 0x0000000926097220 */ /* 0x040fe20000400000 */
[----:B------:R-:W-:Y:S01]  /*75e0*/  F2FP.F16.F32.PACK_AB R81, R7, R6 ;  /* 0x000000060751723e */ /* 0x000fe200000000ff */
[C---:B------:R-:W-:Y:S01]  /*75f0*/  FFMA R8, R41.reuse, R45, R8 ;  /* 0x0000002d29087223 */ /* 0x040fe20000000008 */
[C---:B------:R-:W-:Y:S01]  /*7600*/  FMUL R0, R38.reuse, R10 ;  /* 0x0000000a26007220 */ /* 0x040fe20000400000 */
[C---:B------:R-:W-:Y:S01]  /*7610*/  FFMA R9, R41.reuse, R46, R9 ;  /* 0x0000002e29097223 */ /* 0x040fe20000000009 */
[C---:B------:R-:W-:Y:S01]  /*7620*/  FMUL R2, R38.reuse, R11 ;  /* 0x0000000b26027220 */ /* 0x040fe20000400000 */
[C---:B------:R-:W-:Y:S01]  /*7630*/  FMUL R3, R38.reuse, R12 ;  /* 0x0000000c26037220 */ /* 0x040fe20000400000 */
[----:B------:R-:W-:Y:S01]  /*7640*/  FFMA R0, R41, R47, R0 ;  /* 0x0000002f29007223 */ /* 0x000fe20000000000 */
[C---:B------:R-:W-:Y:S01]  /*7650*/  FMUL R10, R38.reuse, R13 ;  /* 0x0000000d260a7220 */ /* 0x040fe20000400000 */
[----:B------:R-:W-:Y:S01]  /*7660*/  F2FP.F16.F32.PACK_AB R82, R9, R8 ;  /* 0x000000080952723e */ /* 0x000fe200000000ff */
[C---:B------:R-:W-:Y:S01]  /*7670*/  FFMA R2, R41.reuse, R49, R2 ;  /* 0x0000003129027223 */ /* 0x040fe20000000002 */
[C---:B------:R-:W-:Y:S01]  /*7680*/  FFMA R3, R41.reuse, R48, R3 ;  /* 0x0000003029037223 */ /* 0x040fe20000000003 */
[C---:B------:R-:W-:Y:S01]  /*7690*/  FFMA R10, R41.reuse, R51, R10 ;  /* 0x00000033290a7223 */ /* 0x040fe2000000000a */
[C---:B------:R-:W-:Y:S01]  /*76a0*/  FMUL R11, R38.reuse, R14 ;  /* 0x0000000e260b7220 */ /* 0x040fe20000400000 */
[C---:B------:R-:W-:Y:S01]  /*76b0*/  FMUL R15, R38.reuse, R15 ;  /* 0x0000000f260f7220 */ /* 0x040fe20000400000 */
[C---:B------:R-:W-:Y:S01]  /*76c0*/  FMUL R12, R38.reuse, R16 ;  /* 0x00000010260c7220 */ /* 0x040fe20000400000 */
[C---:B------:R-:W-:Y:S01]  /*76d0*/  FMUL R13, R38.reuse, R17 ;  /* 0x00000011260d7220 */ /* 0x040fe20000400000 */
[C---:B------:R-:W-:Y:S01]  /*76e0*/  FFMA R11, R41.reuse, R50, R11 ;  /* 0x00000032290b7223 */ /* 0x040fe2000000000b */
[C---:B------:R-:W-:Y:S01]  /*76f0*/  FMUL R14, R38.reuse, R18 ;  /* 0x00000012260e7220 */ /* 0x040fe20000400000 */
[C---:B------:R-:W-:Y:S01]  /*7700*/  FFMA R15, R41.reuse, R52, R15 ;  /* 0x00000034290f7223 */ /* 0x040fe2000000000f */
[--C-:B------:R-:W-:Y:S02]  /*7710*/  HADD2.F32 R57, -RZ, R64.reuse.H0_H0 ;  /* 0x20000040ff397230 */ /* 0x100fe40000004100 */
[----:B------:R-:W-:Y:S01]  /*7720*/  FMUL R19, R38, R19 ;  /* 0x0000001326137220 */ /* 0x000fe20000400000 */
[----:B------:R-:W-:Y:S01]  /*7730*/  F2FP.F16.F32.PACK_AB R83, R2, R0 ;  /* 0x000000000253723e */ /* 0x000fe200000000ff */
[C---:B------:R-:W-:Y:S01]  /*7740*/  FFMA R12, R41.reuse, R53, R12 ;  /* 0x00000035290c7223 */ /* 0x040fe2000000000c */
[----:B------:R-:W-:Y:S02]  /*7750*/  HADD2.F32 R58, -RZ, R64.H1_H1 ;  /* 0x30000040ff3a7230 */ /* 0x000fe40000004100 */
[C---:B------:R-:W-:Y:S01]  /*7760*/  FMUL R16, R38.reuse, R20 ;  /* 0x0000001426107220 */ /* 0x040fe20000400000 */
[C---:B------:R-:W-:Y:S01]  /*7770*/  FFMA R13, R41.reuse, R54, R13 ;  /* 0x00000036290d7223 */ /* 0x040fe2000000000d */
[----:B------:R1:W-:Y:S01]  /*7780*/  STS.128 [R96+UR4], R80 ;  /* 0x0000005060007988 */ /* 0x0003e20008000c04 */
[--C-:B------:R-:W-:Y:S02]  /*7790*/  HADD2.F32 R59, -RZ, R65.reuse.H0_H0 ;  /* 0x20000041ff3b7230 */ /* 0x100fe40000004100 */
[C---:B------:R-:W-:Y:S01]  /*77a0*/  FMUL R17, R38.reuse, R21 ;  /* 0x0000001526117220 */ /* 0x040fe20000400000 */
[C---:B------:R-:W-:Y:S01]  /*77b0*/  FFMA R14, R41.reuse, R55, R14 ;  /* 0x00000037290e7223 */ /* 0x040fe2000000000e */
[----:B------:R-:W-:Y:S02]  /*77c0*/  HADD2.F32 R60, -RZ, R65.H1_H1 ;  /* 0x30000041ff3c7230 */ /* 0x000fe40000004100 */
[C---:B------:R-:W-:Y:S01]  /*77d0*/  FMUL R18, R38.reuse, R22 ;  /* 0x0000001626127220 */ /* 0x040fe20000400000 */
[C---:B------:R-:W-:Y:S01]  /*77e0*/  FFMA R19, R41.reuse, R56, R19 ;  /* 0x0000003829137223 */ /* 0x040fe20000000013 */
        /* <DEDUP_REMOVED lines=13> */
[----:B------:R-:W-:Y:S01]  /*78c0*/  FMUL R27, R38, R27 ;  /* 0x0000001b261b7220 */ /* 0x000fe20000400000 */
[----:B------:R-:W-:Y:S01]  /*78d0*/  F2FP.F16.F32.PACK_AB R104, R10, R3 ;  /* 0x000000030a68723e */ /* 0x000fe200000000ff */
[----:B------:R-:W-:Y:S01]  /*78e0*/  FFMA R20, R41, R61, R20 ;  /* 0x0000003d29147223 */ /* 0x000fe20000000014 */
[----:B------:R-:W-:Y:S01]  /*78f0*/  F2FP.F16.F32.PACK_AB R105, R15, R11 ;  /* 0x0000000b0f69723e */ /* 0x000fe200000000ff */
[----:B------:R-:W-:Y:S01]  /*7900*/  HADD2.F32 R66, -RZ, R72.H1_H1 ;  /* 0x30000048ff427230 */ /* 0x000fe20000004100 */
[----:B------:R-:W-:Y:S01]  /*7910*/  F2FP.F16.F32.PACK_AB R106, R13, R12 ;  /* 0x0000000c0d6a723e */ /* 0x000fe200000000ff */
[C---:B------:R-:W-:Y:S01]  /*7920*/  FMUL R24, R38.reuse, R28 ;  /* 0x0000001c26187220 */ /* 0x040fe20000400000 */
[----:B------:R-:W-:Y:S01]  /*7930*/  F2FP.F16.F32.PACK_AB R107, R19, R14 ;  /* 0x0000000e136b723e */ /* 0x000fe200000000ff */
[C---:B------:R-:W-:Y:S01]  /*7940*/  FFMA R21, R41.reuse, R62, R21 ;  /* 0x0000003e29157223 */ /* 0x040fe20000000015 */
[--C-:B------:R-:W-:Y:S02]  /*7950*/  HADD2.F32 R67, -RZ, R73.reuse.H0_H0 ;  /* 0x20000049ff437230 */ /* 0x100fe40000004100 */
[C---:B------:R-:W-:Y:S01]  /*7960*/  FMUL R25, R38.reuse, R29 ;  /* 0x0000001d26197220 */ /* 0x040fe20000400000 */
[C---:B------:R-:W-:Y:S01]  /*7970*/  FFMA R22, R41.reuse, R63, R22 ;  /* 0x0000003f29167223 */ /* 0x040fe20000000016 */
[----:B------:R1:W-:Y:S01]  /*7980*/  STS.128 [R102+0x10], R104 ;  /* 0x0000106866007388 */ /* 0x0003e20000000c00 */
        /* <DEDUP_REMOVED lines=35> */
[----:B--2---:R-:W2:Y:S02]  /*7bc0*/  FENCE.VIEW.ASYNC.S ;  /* 0x00000000000073c6 */ /* 0x004ea40000000000 */
[----:B--2---:R-:W-:Y:S06]  /*7bd0*/  BAR.SYNC.DEFER_BLOCKING 0x1, 0x80 ;  /* 0x0042000000007b1d */ /* 0x004fec0000010000 */
[----:B------:R-:W-:Y:S05]  /*7be0*/  @P0 BRA `(.L_x_118) ;  /* 0x0000000000240947 */ /* 0x000fea0003800000 */
[----:B------:R-:W2:Y:S01]  /*7bf0*/  LDCU.64 UR10, c[0x0][0x348] ;  /* 0x00006900ff0a77ac */ /* 0x000ea20008000a00 */
[----:B------:R-:W-:Y:S02]  /*7c00*/  UIADD3 UR9, UPT, UPT, UR49, 0x20, URZ ;  /* 0x0000002031097890 */ /* 0x000fe4000fffe0ff */
[----:B------:R-:W-:Y:S02]  /*7c10*/  UIADD3 UR8, UPT, UPT, UR47, 0x200, UR4 ;  /* 0x000002002f087890 */ /* 0x000fe4000fffe004 */
[----:B--2---:R-:W-:Y:S03]  /*7c20*/  UIADD3 UR6, UP0, UPT, UR10, 0x680, URZ ;  /* 0x000006800a067890 */ /* 0x004fe6000ff1e0ff */
[----:B------:R-:W-:Y:S01]  /*7c30*/  UMOV UR10, UR50 ;  /* 0x00000032000a7c82 */ /* 0x000fe20008000000 */
[----:B------:R-:W-:Y:S03]  /*7c40*/  UIADD3.X UR7, UPT, UPT, URZ, UR11, URZ, UP0, !UPT ;  /* 0x0000000bff077290 */ /* 0x000fe600087fe4ff */
[----:B------:R-:W-:Y:S06]  /*7c50*/  UMOV UR11, UR36 ;  /* 0x00000024000b7c82 */ /* 0x000fec0008000000 */
[----:B------:R2:W-:Y:S02]  /*7c60*/  UTMASTG.3D [UR8], [UR6] ;  /* 0x00000008060073b5 */ /* 0x0005e40008010000 */
[----:B--2---:R0:W-:Y:S02]  /*7c70*/  UTMACMDFLUSH ;  /* 0x00000000000079b7 */ /* 0x0041e40000000000 */
.L_x_118:
[----:B------:R-:W-:Y:S05]  /*7c80*/  BSYNC.RECONVERGENT B0 ;  /* 0x0000000000007941 */ /* 0x000fea0003800200 */
.L_x_117:
[----:B------:R-:W-:Y:S01]  /*7c90*/  UIADD3 UR4, UPT, UPT, UR45, 0x1, URZ ;  /* 0x000000012d047890 */ /* 0x000fe2000fffe0ff */
[----:B------:R-:W-:Y:S03]  /*7ca0*/  BSSY.RECONVERGENT B0, `(.L_x_119) ;  /* 0x0000008000007945 */ /* 0x000fe60003800200 */
[----:B------:R-:W-:Y:S04]  /*7cb0*/  UISETP.NE.AND UP0, UPT, UR4, 0x3, UPT ;  /* 0x000000030400788c */ /* 0x000fe8000bf05270 */
[----:B------:R-:W-:Y:S02]  /*7cc0*/  UISETP.EQ.XOR UP1, UPT, UR44, 0x3, !UP0 ;  /* 0x000000032c00788c */ /* 0x000fe4000c722a70 */
[----:B------:R-:W-:Y:S02]  /*7cd0*/  USEL UR46, UR4, URZ, UP0 ;  /* 0x000000ff042e7287 */ /* 0x000fe40008000000 */
[----:B------:R-:W-:Y:S04]  /*7ce0*/  USEL UR5, URZ, 0x1, !UP1 ;  /* 0x00000001ff057887 */ /* 0x000fe8000c800000 */
[----:B------:R-:W-:Y:S01]  /*7cf0*/  ULOP3.LUT UR54, UR54, UR5, URZ, 0x3c, !UPT ;  /* 0x0000000536367292 */ /* 0x000fe2000f8e3cff */
[----:B------:R-:W-:Y:S11]  /*7d00*/  @P0 BRA `(.L_x_120) ;  /* 0x0000000000040947 */ /* 0x000ff60003800000 */
[----:B------:R-:W-:Y:S04]  /*7d10*/  DEPBAR.LE SB0, 0x1 ;  /* 0x000080400000791a */ /* 0x000fe80000000000 */
.L_x_120:
[----:B------:R-:W-:Y:S05]  /*7d20*/  BSYNC.RECONVERGENT B0 ;  /* 0x0000000000007941 */ /* 0x000fea0003800200 */
.L_x_119:
[----:B------:R-:W-:Y:S01]  /*7d30*/  BAR.SYNC.DEFER_BLOCKING 0x1, 0x80 ;  /* 0x0042000000007b1d */ /* 0x000fe20000010000 */
[----:B------:R-:W-:Y:S01]  /*7d40*/  UISETP.NE.AND UP0, UPT, UR53, -0x2, UPT ;  /* 0xfffffffe3500788c */ /* 0x000fe2000bf05270 */
[----:B------:R-:W-:Y:S08]  /*7d50*/  IADD3 R0, PT, PT, R36, 0x1, RZ ;  /* 0x0000000124007810 */ /* 0x000ff00007ffe0ff */
[----:B------:R-:W-:Y:S05]  /*7d60*/  BRA.U !UP0, `(.L_x_121) ;  /* 0x0000000108287547 */ /* 0x000fea000b800000 */
[----:B------:R-:W2:Y:S01]  /*7d70*/  S2R R2, SR_CgaCtaId ;  /* 0x0000000000027919 */ /* 0x000ea20000008800 */
[----:B------:R-:W-:Y:S01]  /*7d80*/  ISETP.NE.AND P0, PT, R101, RZ, PT ;  /* 0x000000ff6500720c */ /* 0x000fe20003f05270 */
[----:B------:R-:W-:Y:S01]  /*7d90*/  IMAD.U32 R3, RZ, RZ, UR52 ;  /* 0x00000034ff037e24 */ /* 0x000fe2000f8e00ff */
[----:B------:R-:W-:Y:S04]  /*7da0*/  UIADD3 UR4, UPT, UPT, UR52, 0x1, URZ ;  /* 0x0000000134047890 */ /* 0x000fe8000fffe0ff */
[----:B------:R-:W-:Y:S04]  /*7db0*/  UISETP.NE.AND UP0, UPT, UR4, 0x3, UPT ;  /* 0x000000030400788c */ /* 0x000fe8000bf05270 */
[----:B------:R-:W-:Y:S03]  /*7dc0*/  USEL UR52, UR4, URZ, UP0 ;  /* 0x000000ff04347287 */ /* 0x000fe60008000000 */
[----:B------:R-:W-:Y:S05]  /*7dd0*/  @P0 LEA R3, R3, UR47, 0x3 ;  /* 0x0000002f03030c11 */ /* 0x000fea000f8e18ff */
[----:B------:R-:W-:Y:S05]  /*7de0*/  @P0 VIADD R3, R3, 0x98 ;  /* 0x0000009803030836 */ /* 0x000fea0000000000 */
[----:B--2---:R-:W-:Y:S04]  /*7df0*/  @P0 PRMT R2, R2, 0x654, R3 ;  /* 0x0000065402020816 */ /* 0x004fe80000000003 */
[----:B------:R2:W-:Y:S03]  /*7e00*/  @P0 SYNCS.ARRIVE.TRANS64.RED.A1T0 RZ, [R2+URZ], RZ ;  /* 0x000000ff02ff09a7 */ /* 0x0005e600081004ff */
.L_x_121:
[----:B------:R-:W-:Y:S01]  /*7e10*/  R2UR UR6, R100 ;  /* 0x00000000640672ca */ /* 0x000fe200000e0000 */
[----:B------:R-:W-:Y:S01]  /*7e20*/  UIADD3 UR53, UPT, UPT, UR53, 0x2, URZ ;  /* 0x0000000235357890 */ /* 0x000fe2000fffe0ff */
[----:B------:R-:W-:Y:S01]  /*7e30*/  R2UR UR5, R86 ;  /* 0x00000000560572ca */ /* 0x000fe200000e0000 */
[----:B------:R-:W-:Y:S01]  /*7e40*/  UMOV UR36, UR63 ;  /* 0x0000003f00247c82 */ /* 0x000fe20008000000 */
[----:B------:R-:W-:Y:S02]  /*7e50*/  R2UR UR4, R87 ;  /* 0x00000000570472ca */ /* 0x000fe400000e0000 */
[----:B------:R-:W-:Y:S02]  /*7e60*/  ISETP.NE.AND P0, PT, R90, 0x2, PT ;  /* 0x000000025a00780c */ /* 0x000fe40003f05270 */
[----:B------:R-:W-:Y:S02]  /*7e70*/  ISETP.NE.AND P1, PT, R0, 0x4, PT ;  /* 0x000000040000780c */ /* 0x000fe40003f25270 */
[----:B--2---:R-:W-:Y:S02]  /*7e80*/  SEL R2, RZ, 0x1, P0 ;  /* 0x00000001ff027807 */ /* 0x004fe40000000000 */
[----:B------:R-:W-:Y:S01]  /*7e90*/  SEL R3, RZ, 0x1, P1 ;  /* 0x00000001ff037807 */ /* 0x000fe20000800000 */
[----:B------:R-:W-:Y:S01]  /*7ea0*/  UISETP.NE.AND UP0, UPT, UR6, URZ, UPT ;  /* 0x000000ff0600728c */ /* 0x000fe2000bf05270 */
[----:B------:R-:W-:Y:S01]  /*7eb0*/  LOP3.LUT R93, R93, R2, RZ, 0x3c, !PT ;  /* 0x000000025d5d7212 */ /* 0x000fe200078e3cff */
[----:B------:R-:W-:Y:S01]  /*7ec0*/  UIADD3 UR30, UPT, UPT, UR37, UR5, URZ ;  /* 0x00000005251e7290 */ /* 0x000fe2000fffe0ff */
[----:B------:R-:W-:Y:S01]  /*7ed0*/  LOP3.LUT R94, R94, R3, RZ, 0x3c, !PT ;  /* 0x000000035e5e7212 */ /* 0x000fe200078e3cff */
[----:B------:R-:W-:Y:S01]  /*7ee0*/  UIADD3 UR25, UPT, UPT, UR38, UR4, URZ ;  /* 0x0000000426197290 */ /* 0x000fe2000fffe0ff */
[----:B------:R-:W-:Y:S02]  /*7ef0*/  SEL R90, R90, RZ, P0 ;  /* 0x000000ff5a5a7207 */ /* 0x000fe40000000000 */
[----:B------:R-:W-:Y:S02]  /*7f00*/  SEL R36, R0, RZ, P1 ;  /* 0x000000ff00247207 */ /* 0x000fe40000800000 */
[----:B------:R-:W-:Y:S07]  /*7f10*/  BRA.U UP0, `(.L_x_122) ;  /* 0xffffffd500807547 */ /* 0x000fee000b83ffff */
[----:B------:R-:W-:-:S13]  /*7f20*/  R2UR UR4, R88 ;  /* 0x00000000580472ca */ /* 0x000fda00000e0000 */
[----:B------:R-:W-:-:S09]  /*7f30*/  UISETP.NE.AND UP0, UPT, UR4, URZ, UPT ;  /* 0x000000ff0400728c */ /* 0x000fd2000bf05270 */
[----:B------:R-:W-:Y:S05]  /*7f40*/  BRA.U !UP0, `(.L_x_123) ;  /* 0x0000000108487547 */ /* 0x000fea000b800000 */
[----:B------:R-:W2:Y:S02]  /*7f50*/  LDCU.64 UR4, c[0x0][0x890] ;  /* 0x00011200ff0477ac */ /* 0x000ea40008000a00 */
[----:B--2---:R-:W-:-:S04]  /*7f60*/  UISETP.NE.U32.AND UP0, UPT, UR4, URZ, UPT ;  /* 0x000000ff0400728c */ /* 0x004fc8000bf05070 */
[----:B------:R-:W-:-:S09]  /*7f70*/  UISETP.NE.AND.EX UP0, UPT, UR5, URZ, UPT, UP0 ;  /* 0x000000ff0500728c */ /* 0x000fd2000bf05300 */
[----:B------:R-:W-:Y:S05]  /*7f80*/  BRA.U UP0, `(.L_x_124) ;  /* 0x00000001000c7547 */ /* 0x000fea000b800000 */
[----:B------:R-:W-:-:S13]  /*7f90*/  FSETP.NEU.AND P0, PT, R41, RZ, PT ;  /* 0x000000ff2900720b */ /* 0x000fda0003f0d000 */
[----:B------:R-:W-:Y:S05]  /*7fa0*/  @!P0 EXIT ;  /* 0x000000000000894d */ /* 0x000fea0003800000 */
[----:B------:R-:W-:Y:S05]  /*7fb0*/  BRA `(.L_x_123) ;  /* 0x00000000002c7947 */ /* 0x000fea0003800000 */
.L_x_124:
[----:B------:R-:W-:Y:S01]  /*7fc0*/  ISETP.NE.AND P0, PT, R89, RZ, PT ;  /* 0x000000ff5900720c */ /* 0x000fe20003f05270 */
[----:B------:R-:W-:-:S12]  /*7fd0*/  BSSY.RECONVERGENT B0, `(.L_x_123) ;  /* 0x0000009000007945 */ /* 0x000fd80003800200 */
[----:B------:R-:W-:Y:S05]  /*7fe0*/  @P0 BRA `(.L_x_125) ;  /* 0x0000000000140947 */ /* 0x000fea0003800000 */
[----:B------:R-:W2:Y:S02]  /*7ff0*/  LDCU.64 UR4, c[0x0][0x888] ;  /* 0x00011100ff0477ac */ /* 0x000ea40008000a00 */
[----:B--2---:R-:W-:-:S04]  /*8000*/  ISETP.NE.U32.AND P0, PT, RZ, UR4, PT ;  /* 0x00000004ff007c0c */ /* 0x004fc8000bf05070 */
[----:B------:R-:W-:-:S13]  /*8010*/  ISETP.NE.AND.EX P0, PT, RZ, UR5, PT, P0 ;  /* 0x00000005ff007c0c */ /* 0x000fda000bf05300 */
[----:B------:R-:W-:Y:S05]  /*8020*/  @!P0 EXIT ;  /* 0x000000000000894d */ /* 0x000fea0003800000 */
[----:B------:R-:W-:Y:S05]  /*8030*/  BRA `(.L_x_126) ;  /* 0x0000000000087947 */ /* 0x000fea0003800000 */
.L_x_125:
[----:B------:R-:W-:-:S13]  /*8040*/  FSETP.NEU.AND P0, PT, R41, RZ, PT ;  /* 0x000000ff2900720b */ /* 0x000fda0003f0d000 */
[----:B------:R-:W-:Y:S05]  /*8050*/  @!P0 EXIT ;  /* 0x000000000000894d */ /* 0x000fea0003800000 */
.L_x_126:
[----:B------:R-:W-:Y:S05]  /*8060*/  BSYNC.RECONVERGENT B0 ;  /* 0x0000000000007941 */ /* 0x000fea0003800200 */
.L_x_123:
[----:B------:R-:W2:Y:S01]  /*8070*/  S2UR UR5, SR_CgaCtaId ;  /* 0x00000000000579c3 */ /* 0x000ea20000008800 */
[----:B------:R-:W-:Y:S01]  /*8080*/  ULEA UR4, UR52, UR47, 0x3 ;  /* 0x0000002f34047291 */ /* 0x000fe2000f8e18ff */
[----:B------:R-:W-:-:S04]  /*8090*/  DEPBAR.LE SB0, 0x0 ;  /* 0x000080000000791a */ /* 0x000fc80000000000 */
[----:B------:R-:W-:-:S04]  /*80a0*/  UIADD3 UR4, UPT, UPT, UR4, 0x98, URZ ;  /* 0x0000009804047890 */ /* 0x000fc8000fffe0ff */
[----:B--2---:R-:W-:-:S09]  /*80b0*/  UPRMT UR4, UR5, 0x654, UR4 ;  /* 0x0000065405047896 */ /* 0x004fd20008000004 */
[----:B------:R-:W-:Y:S01]  /*80c0*/  SYNCS.ARRIVE.TRANS64.RED.A1T0 RZ, [UR4], RZ ;  /* 0x000000ffffff79a7 */ /* 0x000fe20008100404 */
[----:B------:R-:W-:Y:S05]  /*80d0*/  EXIT ;  /* 0x000000000000794d */ /* 0x000fea0003800000 */
.L_x_25:
[----:B--2---:R2:W3:Y:S02]  /*80e0*/  SYNCS.PHASECHK.TRANS64.TRYWAIT P0, [R0+URZ+0x130], R3 ;  /* 0x00013003000075a7 */ /* 0x0044e400080011ff */
[----:B---3--:R-:W-:Y:S05]  /*80f0*/  @!P0 NANOSLEEP.SYNCS 0x989680 ;  /* 0x009896800000895d */ /* 0x008fea0003900000 */
[----:B------:R-:W3:Y:S02]  /*8100*/  @!P0 SYNCS.PHASECHK.TRANS64 P0, [R0+URZ+0x130], R3 ;  /* 0x00013003000085a7 */ /* 0x000ee400080010ff */
[----:B---3--:R-:W-:Y:S05]  /*8110*/  @!P0 BRA `(.L_x_25) ;  /* 0xfffffffc00f08947 */ /* 0x008fea000383ffff */
[----:B------:R-:W-:Y:S05]  /*8120*/  BRA `(.L_x_127) ;  /* 0xffffff98006c7947 */ /* 0x000fea000383ffff */
.L_x_28:
[----:B--2---:R-:W-:-:S07]  /*8130*/  MOV R0, UR33 ;  /* 0x0000002100007c02 */ /* 0x004fce0008000f00 */
.L_x_128:
[----:B--2---:R2:W3:Y:S02]  /*8140*/  SYNCS.PHASECHK.TRANS64.TRYWAIT P0, [R0+URZ+0x40], R3 ;  /* 0x00004003000075a7 */ /* 0x0044e400080011ff */
[----:B---3--:R-:W-:Y:S05]  /*8150*/  @!P0 NANOSLEEP.SYNCS 0x989680 ;  /* 0x009896800000895d */ /* 0x008fea0003900000 */
[----:B------:R-:W3:Y:S02]  /*8160*/  @!P0 SYNCS.PHASECHK.TRANS64 P0, [R0+URZ+0x40], R3 ;  /* 0x00004003000085a7 */ /* 0x000ee400080010ff */
[----:B---3--:R-:W-:Y:S05]  /*8170*/  @!P0 BRA `(.L_x_128) ;  /* 0xfffffffc00f08947 */ /* 0x008fea000383ffff */
[----:B------:R-:W-:Y:S05]  /*8180*/  BRA `(.L_x_27) ;  /* 0xffffff9800ac7947 */ /* 0x000fea000383ffff */
.L_x_35:
[----:B-1----:R-:W-:-:S07]  /*8190*/  MOV R0, UR17 ;  /* 0x0000001100007c02 */ /* 0x002fce0008000f00 */
.L_x_129:
[----:B-1----:R1:W2:Y:S02]  /*81a0*/  SYNCS.PHASECHK.TRANS64.TRYWAIT P0, [R0+URZ+0x40], R3 ;  /* 0x00004003000075a7 */ /* 0x0022a400080011ff */
[----:B--2---:R-:W-:Y:S05]  /*81b0*/  @!P0 NANOSLEEP.SYNCS 0x989680 ;  /* 0x009896800000895d */ /* 0x004fea0003900000 */
[----:B------:R-:W2:Y:S02]  /*81c0*/  @!P0 SYNCS.PHASECHK.TRANS64 P0, [R0+URZ+0x40], R3 ;  /* 0x00004003000085a7 */ /* 0x000ea400080010ff */
[----:B--2---:R-:W-:Y:S05]  /*81d0*/  @!P0 BRA `(.L_x_129) ;  /* 0xfffffffc00f08947 */ /* 0x004fea000383ffff */
[----:B------:R-:W-:Y:S05]  /*81e0*/  BRA `(.L_x_34) ;  /* 0xffffff9c006c7947 */ /* 0x000fea000383ffff */
.L_x_40:
[----:B-1----:R1:W2:Y:S02]  /*81f0*/  SYNCS.PHASECHK.TRANS64.TRYWAIT P0, [R3+URZ+0xc0], R0 ;  /* 0x0000c000030075a7 */ /* 0x0022a400080011ff */
[----:B--2---:R-:W-:Y:S05]  /*8200*/  @!P0 NANOSLEEP.SYNCS 0x989680 ;  /* 0x009896800000895d */ /* 0x004fea0003900000 */
[----:B------:R-:W2:Y:S02]  /*8210*/  @!P0 SYNCS.PHASECHK.TRANS64 P0, [R3+URZ+0xc0], R0 ;  /* 0x0000c000030085a7 */ /* 0x000ea400080010ff */
[----:B--2---:R-:W-:Y:S05]  /*8220*/  @!P0 BRA `(.L_x_40) ;  /* 0xfffffffc00f08947 */ /* 0x004fea000383ffff */
[----:B------:R-:W-:Y:S05]  /*8230*/  BRA `(.L_x_130) ;  /* 0xffffffa0000c7947 */ /* 0x000fea000383ffff */
.L_x_44:
[----:B-1----:R-:W-:-:S07]  /*8240*/  MOV R0, UR4 ;  /* 0x0000000400007c02 */ /* 0x002fce0008000f00 */
.L_x_131:
[----:B-1----:R1:W2:Y:S02]  /*8250*/  SYNCS.PHASECHK.TRANS64.TRYWAIT P0, [R0+URZ], R3 ;  /* 0x00000003000075a7 */ /* 0x0022a400080011ff */
[----:B--2---:R-:W-:Y:S05]  /*8260*/  @!P0 NANOSLEEP.SYNCS 0x989680 ;  /* 0x009896800000895d */ /* 0x004fea0003900000 */
[----:B------:R-:W2:Y:S02]  /*8270*/  @!P0 SYNCS.PHASECHK.TRANS64 P0, [R0+URZ], R3 ;  /* 0x00000003000085a7 */ /* 0x000ea400080010ff */
[----:B--2---:R-:W-:Y:S05]  /*8280*/  @!P0 BRA `(.L_x_131) ;  /* 0xfffffffc00f08947 */ /* 0x004fea000383ffff */
[----:B------:R-:W-:Y:S05]  /*8290*/  BRA `(.L_x_132) ;  /* 0xffffffa400b87947 */ /* 0x000fea000383ffff */
.L_x_45:
[----:B------:R-:W-:-:S07]  /*82a0*/  MOV R0, UR5 ;  /* 0x0000000500007c02 */ /* 0x000fce0008000f00 */
.L_x_133:
[----:B-1----:R1:W2:Y:S02]  /*82b0*/  SYNCS.PHASECHK.TRANS64.TRYWAIT P0, [R0+URZ], R3 ;  /* 0x00000003000075a7 */ /* 0x0022a400080011ff */
[----:B--2---:R-:W-:Y:S05]  /*82c0*/  @!P0 NANOSLEEP.SYNCS 0x989680 ;  /* 0x009896800000895d */ /* 0x004fea0003900000 */
[----:B------:R-:W2:Y:S02]  /*82d0*/  @!P0 SYNCS.PHASECHK.TRANS64 P0, [R0+URZ], R3 ;  /* 0x00000003000085a7 */ /* 0x000ea400080010ff */
[----:B--2---:R-:W-:Y:S05]  /*82e0*/  @!P0 BRA `(.L_x_133) ;  /* 0xfffffffc00f08947 */ /* 0x004fea000383ffff */
[----:B------:R-:W-:Y:S05]  /*82f0*/  BRA `(.L_x_134) ;  /* 0xffffffa400c47947 */ /* 0x000fea000383ffff */
.L_x_46:
[----:B------:R-:W-:-:S07]  /*8300*/  MOV R0, UR5 ;  /* 0x0000000500007c02 */ /* 0x000fce0008000f00 */
.L_x_135:
[----:B-1----:R1:W2:Y:S02]  /*8310*/  SYNCS.PHASECHK.TRANS64.TRYWAIT P0, [R0+URZ], R3 ;  /* 0x00000003000075a7 */ /* 0x0022a400080011ff */
[----:B--2---:R-:W-:Y:S05]  /*8320*/  @!P0 NANOSLEEP.SYNCS 0x989680 ;  /* 0x009896800000895d */ /* 0x004fea0003900000 */
[----:B------:R-:W2:Y:S02]  /*8330*/  @!P0 SYNCS.PHASECHK.TRANS64 P0, [R0+URZ], R3 ;  /* 0x00000003000085a7 */ /* 0x000ea400080010ff */
[----:B--2---:R-:W-:Y:S05]  /*8340*/  @!P0 BRA `(.L_x_135) ;  /* 0xfffffffc00f08947 */ /* 0x004fea000383ffff */
[----:B------:R-:W-:Y:S05]  /*8350*/  BRA `(.L_x_136) ;  /* 0xffffffa400d07947 */ /* 0x000fea000383ffff */
.L_x_47:
[----:B------:R-:W-:-:S07]  /*8360*/  MOV R0, UR5 ;  /* 0x0000000500007c02 */ /* 0x000fce0008000f00 */
.L_x_137:
[----:B-1----:R1:W2:Y:S02]  /*8370*/  SYNCS.PHASECHK.TRANS64.TRYWAIT P0, [R0+URZ], R3 ;  /* 0x00000003000075a7 */ /* 0x0022a400080011ff */
[----:B--2---:R-:W-:Y:S05]  /*8380*/  @!P0 NANOSLEEP.SYNCS 0x989680 ;  /* 0x009896800000895d */ /* 0x004fea0003900000 */
[----:B------:R-:W2:Y:S02]  /*8390*/  @!P0 SYNCS.PHASECHK.TRANS64 P0, [R0+URZ], R3 ;  /* 0x00000003000085a7 */ /* 0x000ea400080010ff */
[----:B--2---:R-:W-:Y:S05]  /*83a0*/  @!P0 BRA `(.L_x_137) ;  /* 0xfffffffc00f08947 */ /* 0x004fea000383ffff */
[----:B------:R-:W-:Y:S05]  /*83b0*/  BRA `(.L_x_138) ;  /* 0xffffffa400dc7947 */ /* 0x000fea000383ffff */
.L_x_48:
[----:B------:R-:W-:-:S07]  /*83c0*/  MOV R0, UR5 ;  /* 0x0000000500007c02 */ /* 0x000fce0008000f00 */
.L_x_139:
[----:B-1----:R1:W2:Y:S02]  /*83d0*/  SYNCS.PHASECHK.TRANS64.TRYWAIT P0, [R0+URZ], R3 ;  /* 0x00000003000075a7 */ /* 0x0022a400080011ff */
[----:B--2---:R-:W-:Y:S05]  /*83e0*/  @!P0 NANOSLEEP.SYNCS 0x989680 ;  /* 0x009896800000895d */ /* 0x004fea0003900000 */
[----:B------:R-:W2:Y:S02]  /*83f0*/  @!P0 SYNCS.PHASECHK.TRANS64 P0, [R0+URZ], R3 ;  /* 0x00000003000085a7 */ /* 0x000ea400080010ff */
[----:B--2---:R-:W-:Y:S05]  /*8400*/  @!P0 BRA `(.L_x_139) ;  /* 0xfffffffc00f08947 */ /* 0x004fea000383ffff */
[----:B------:R-:W-:Y:S05]  /*8410*/  BRA `(.L_x_140) ;  /* 0xffffffa400e87947 */ /* 0x000fea000383ffff */
.L_x_49:
[----:B------:R-:W-:-:S07]  /*8420*/  MOV R0, UR5 ;  /* 0x0000000500007c02 */ /* 0x000fce0008000f00 */
.L_x_141:
[----:B-1----:R1:W2:Y:S02]  /*8430*/  SYNCS.PHASECHK.TRANS64.TRYWAIT P0, [R0+URZ], R3 ;  /* 0x00000003000075a7 */ /* 0x0022a400080011ff */
[----:B--2---:R-:W-:Y:S05]  /*8440*/  @!P0 NANOSLEEP.SYNCS 0x989680 ;  /* 0x009896800000895d */ /* 0x004fea0003900000 */
[----:B------:R-:W2:Y:S02]  /*8450*/  @!P0 SYNCS.PHASECHK.TRANS64 P0, [R0+URZ], R3 ;  /* 0x00000003000085a7 */ /* 0x000ea400080010ff */
[----:B--2---:R-:W-:Y:S05]  /*8460*/  @!P0 BRA `(.L_x_141) ;  /* 0xfffffffc00f08947 */ /* 0x004fea000383ffff */
[----:B------:R-:W-:Y:S05]  /*8470*/  BRA `(.L_x_142) ;  /* 0xffffffa400f47947 */ /* 0x000fea000383ffff */
.L_x_50:
[----:B------:R-:W-:-:S07]  /*8480*/  MOV R0, UR5 ;  /* 0x0000000500007c02 */ /* 0x000fce0008000f00 */
.L_x_143:
[----:B-1----:R1:W2:Y:S02]  /*8490*/  SYNCS.PHASECHK.TRANS64.TRYWAIT P0, [R0+URZ], R3 ;  /* 0x00000003000075a7 */ /* 0x0022a400080011ff */
[----:B--2---:R-:W-:Y:S05]  /*84a0*/  @!P0 NANOSLEEP.SYNCS 0x989680 ;  /* 0x009896800000895d */ /* 0x004fea0003900000 */
[----:B------:R-:W2:Y:S02]  /*84b0*/  @!P0 SYNCS.PHASECHK.TRANS64 P0, [R0+URZ], R3 ;  /* 0x00000003000085a7 */ /* 0x000ea400080010ff */
[----:B--2---:R-:W-:Y:S05]  /*84c0*/  @!P0 BRA `(.L_x_143) ;  /* 0xfffffffc00f08947 */ /* 0x004fea000383ffff */
[----:B------:R-:W-:Y:S05]  /*84d0*/  BRA `(.L_x_144) ;  /* 0xffffffa800007947 */ /* 0x000fea000383ffff */
.L_x_53:
[----:B-1----:R1:W2:Y:S02]  /*84e0*/  SYNCS.PHASECHK.TRANS64.TRYWAIT P0, [R2+URZ+0x120], R5 ;  /* 0x00012005020075a7 */ /* 0x0022a400080011ff */
[----:B--2---:R-:W-:Y:S05]  /*84f0*/  @!P0 NANOSLEEP.SYNCS 0x989680 ;  /* 0x009896800000895d */ /* 0x004fea0003900000 */
[----:B------:R-:W2:Y:S02]  /*8500*/  @!P0 SYNCS.PHASECHK.TRANS64 P0, [R2+URZ+0x120], R5 ;  /* 0x00012005020085a7 */ /* 0x000ea400080010ff */
[----:B--2---:R-:W-:Y:S05]  /*8510*/  @!P0 BRA `(.L_x_53) ;  /* 0xfffffffc00f08947 */ /* 0x004fea000383ffff */
[----:B------:R-:W-:Y:S05]  /*8520*/  BRA `(.L_x_145) ;  /* 0xffffffa800647947 */ /* 0x000fea000383ffff */
.L_x_54:
[----:B------:R-:W-:-:S07]  /*8530*/  MOV R2, UR4 ;  /* 0x0000000400027c02 */ /* 0x000fce0008000f00 */
.L_x_146:
[----:B-1----:R1:W2:Y:S02]  /*8540*/  SYNCS.PHASECHK.TRANS64.TRYWAIT P0, [R2+URZ+0xd0], R5 ;  /* 0x0000d005020075a7 */ /* 0x0022a400080011ff */
[----:B--2---:R-:W-:Y:S05]  /*8550*/  @!P0 NANOSLEEP.SYNCS 0x989680 ;  /* 0x009896800000895d */ /* 0x004fea0003900000 */
[----:B------:R-:W2:Y:S02]  /*8560*/  @!P0 SYNCS.PHASECHK.TRANS64 P0, [R2+URZ+0xd0], R5 ;  /* 0x0000d005020085a7 */ /* 0x000ea400080010ff */
[----:B--2---:R-:W-:Y:S05]  /*8570*/  @!P0 BRA `(.L_x_146) ;  /* 0xfffffffc00f08947 */ /* 0x004fea000383ffff */
[----:B------:R-:W-:Y:S05]  /*8580*/  BRA `(.L_x_147) ;  /* 0xffffffa800747947 */ /* 0x000fea000383ffff */
.L_x_55:
[----:B-1----:R1:W2:Y:S02]  /*8590*/  SYNCS.PHASECHK.TRANS64.TRYWAIT P1, [R2+URZ+0xc0], R5 ;  /* 0x0000c005020075a7 */ /* 0x0022a400080211ff */
[----:B--2---:R-:W-:Y:S05]  /*85a0*/  @!P1 NANOSLEEP.SYNCS 0x989680 ;  /* 0x009896800000995d */ /* 0x004fea0003900000 */
[----:B------:R-:W2:Y:S02]  /*85b0*/  @!P1 SYNCS.PHASECHK.TRANS64 P1, [R2+URZ+0xc0], R5 ;  /* 0x0000c005020095a7 */ /* 0x000ea400080210ff */
[----:B--2---:R-:W-:Y:S05]  /*85c0*/  @!P1 BRA `(.L_x_55) ;  /* 0xfffffffc00f09947 */ /* 0x004fea000383ffff */
[----:B------:R-:W-:Y:S05]  /*85d0*/  BRA `(.L_x_148) ;  /* 0xffffffa800a47947 */ /* 0x000fea000383ffff */
.L_x_58:
[----:B------:R-:W-:-:S07]  /*85e0*/  MOV R0, UR4 ;  /* 0x0000000400007c02 */ /* 0x000fce0008000f00 */
.L_x_149:
[----:B-1----:R1:W2:Y:S02]  /*85f0*/  SYNCS.PHASECHK.TRANS64.TRYWAIT P0, [R0+URZ+0xd0], R3 ;  /* 0x0000d003000075a7 */ /* 0x0022a400080011ff */
[----:B--2---:R-:W-:Y:S05]  /*8600*/  @!P0 NANOSLEEP.SYNCS 0x989680 ;  /* 0x009896800000895d */ /* 0x004fea0003900000 */
[----:B------:R-:W2:Y:S02]  /*8610*/  @!P0 SYNCS.PHASECHK.TRANS64 P0, [R0+URZ+0xd0], R3 ;  /* 0x0000d003000085a7 */ /* 0x000ea400080010ff */
[----:B--2---:R-:W-:Y:S05]  /*8620*/  @!P0 BRA `(.L_x_149) ;  /* 0xfffffffc00f08947 */ /* 0x004fea000383ffff */
[----:B------:R-:W-:Y:S05]  /*8630*/  BRA `(.L_x_57) ;  /* 0xffffffa800f87947 */ /* 0x000fea000383ffff */
.L_x_65:
[----:B-1----:R1:W2:Y:S02]  /*8640*/  SYNCS.PHASECHK.TRANS64.TRYWAIT P1, [R0+URZ+0xc0], R5 ;  /* 0x0000c005000075a7 */ /* 0x0022a400080211ff */
[----:B--2---:R-:W-:Y:S05]  /*8650*/  @!P1 NANOSLEEP.SYNCS 0x989680 ;  /* 0x009896800000995d */ /* 0x004fea0003900000 */
[----:B------:R-:W2:Y:S02]  /*8660*/  @!P1 SYNCS.PHASECHK.TRANS64 P1, [R0+URZ+0xc0], R5 ;  /* 0x0000c005000095a7 */ /* 0x000ea400080210ff */
[----:B--2---:R-:W-:Y:S05]  /*8670*/  @!P1 BRA `(.L_x_65) ;  /* 0xfffffffc00f09947 */ /* 0x004fea000383ffff */
[----:B------:R-:W-:Y:S05]  /*8680*/  BRA `(.L_x_150) ;  /* 0xffffffb000707947 */ /* 0x000fea000383ffff */
.L_x_66:
[----:B------:R-:W-:-:S07]  /*8690*/  MOV R3, UR30 ;  /* 0x0000001e00037c02 */ /* 0x000fce0008000f00 */
.L_x_151:
[----:B-1----:R1:W2:Y:S02]  /*86a0*/  SYNCS.PHASECHK.TRANS64.TRYWAIT P0, [R3+URZ+0x100], R0 ;  /* 0x00010000030075a7 */ /* 0x0022a400080011ff */
[----:B--2---:R-:W-:Y:S05]  /*86b0*/  @!P0 NANOSLEEP.SYNCS 0x989680 ;  /* 0x009896800000895d */ /* 0x004fea0003900000 */
[----:B------:R-:W2:Y:S02]  /*86c0*/  @!P0 SYNCS.PHASECHK.TRANS64 P0, [R3+URZ+0x100], R0 ;  /* 0x00010000030085a7 */ /* 0x000ea400080010ff */
[----:B--2---:R-:W-:Y:S05]  /*86d0*/  @!P0 BRA `(.L_x_151) ;  /* 0xfffffffc00f08947 */ /* 0x004fea000383ffff */
[----:B------:R-:W-:Y:S05]  /*86e0*/  BRA `(.L_x_152) ;  /* 0xffffffb000a87947 */ /* 0x000fea000383ffff */
.L_x_69:
[----:B------:R-:W-:Y:S07]  /*86f0*/  MOV R0, UR5 ;  /* 0x0000000500007c02 */ /* 0x000fee0008000f00 */
.L_x_153:
[----:B-1----:R1:W2:Y:S02]  /*8700*/  SYNCS.PHASECHK.TRANS64.TRYWAIT P0, [R0+URZ], R3 ;  /* 0x00000003000075a7 */ /* 0x0022a400080011ff */
[----:B--2---:R-:W-:Y:S05]  /*8710*/  @!P0 NANOSLEEP.SYNCS 0x989680 ;  /* 0x009896800000895d */ /* 0x004fea0003900000 */
[----:B------:R-:W2:Y:S02]  /*8720*/  @!P0 SYNCS.PHASECHK.TRANS64 P0, [R0+URZ], R3 ;  /* 0x00000003000085a7 */ /* 0x000ea400080010ff */
[----:B--2---:R-:W-:Y:S05]  /*8730*/  @!P0 BRA `(.L_x_153) ;  /* 0xfffffffc00f08947 */ /* 0x004fea000383ffff */
[----:B------:R-:W-:Y:S05]  /*8740*/  BRA `(.L_x_68) ;  /* 0xffffffb000c47947 */ /* 0x000fea000383ffff */
.L_x_72:
[----:B------:R-:W-:-:S07]  /*8750*/  MOV R0, UR4 ;  /* 0x0000000400007c02 */ /* 0x000fce0008000f00 */
.L_x_154:
[----:B--2---:R2:W4:Y:S02]  /*8760*/  SYNCS.PHASECHK.TRANS64.TRYWAIT P0, [R0+URZ], R3 ;  /* 0x00000003000075a7 */ /* 0x00452400080011ff */
[----:B----4-:R-:W-:Y:S05]  /*8770*/  @!P0 NANOSLEEP.SYNCS 0x989680 ;  /* 0x009896800000895d */ /* 0x010fea0003900000 */
[----:B------:R-:W4:Y:S02]  /*8780*/  @!P0 SYNCS.PHASECHK.TRANS64 P0, [R0+URZ], R3 ;  /* 0x00000003000085a7 */ /* 0x000f2400080010ff */
[----:B----4-:R-:W-:Y:S05]  /*8790*/  @!P0 BRA `(.L_x_154) ;  /* 0xfffffffc00f08947 */ /* 0x010fea000383ffff */
[----:B------:R-:W-:Y:S05]  /*87a0*/  BRA `(.L_x_155) ;  /* 0xffffffb400a07947 */ /* 0x000fea000383ffff */
.L_x_73:
[----:B------:R-:W-:-:S07]  /*87b0*/  MOV R0, UR5 ;  /* 0x0000000500007c02 */ /* 0x000fce0008000f00 */
.L_x_156:
[----:B-1----:R1:W2:Y:S02]  /*87c0*/  SYNCS.PHASECHK.TRANS64.TRYWAIT P0, [R0+URZ], R3 ;  /* 0x00000003000075a7 */ /* 0x0022a400080011ff */
[----:B--2---:R-:W-:Y:S05]  /*87d0*/  @!P0 NANOSLEEP.SYNCS 0x989680 ;  /* 0x009896800000895d */ /* 0x004fea0003900000 */
[----:B------:R-:W2:Y:S02]  /*87e0*/  @!P0 SYNCS.PHASECHK.TRANS64 P0, [R0+URZ], R3 ;  /* 0x00000003000085a7 */ /* 0x000ea400080010ff */
[----:B--2---:R-:W-:Y:S05]  /*87f0*/  @!P0 BRA `(.L_x_156) ;  /* 0xfffffffc00f08947 */ /* 0x004fea000383ffff */
[----:B------:R-:W-:Y:S05]  /*8800*/  BRA `(.L_x_157) ;  /* 0xffffffb400ac7947 */ /* 0x000fea000383ffff */
.L_x_74:
[----:B------:R-:W-:-:S07]  /*8810*/  MOV R0, UR5 ;  /* 0x0000000500007c02 */ /* 0x000fce0008000f00 */
.L_x_158:
[----:B-1----:R1:W2:Y:S02]  /*8820*/  SYNCS.PHASECHK.TRANS64.TRYWAIT P0, [R0+URZ], R3 ;  /* 0x00000003000075a7 */ /* 0x0022a400080011ff */
[----:B--2---:R-:W-:Y:S05]  /*8830*/  @!P0 NANOSLEEP.SYNCS 0x989680 ;  /* 0x009896800000895d */ /* 0x004fea0003900000 */
[----:B------:R-:W2:Y:S02]  /*8840*/  @!P0 SYNCS.PHASECHK.TRANS64 P0, [R0+URZ], R3 ;  /* 0x00000003000085a7 */ /* 0x000ea400080010ff */
[----:B--2---:R-:W-:Y:S05]  /*8850*/  @!P0 BRA `(.L_x_158) ;  /* 0xfffffffc00f08947 */ /* 0x004fea000383ffff */
[----:B------:R-:W-:Y:S05]  /*8860*/  BRA `(.L_x_159) ;  /* 0xffffffb400b87947 */ /* 0x000fea000383ffff */
.L_x_75:
[----:B------:R-:W-:-:S07]  /*8870*/  MOV R0, UR4 ;  /* 0x0000000400007c02 */ /* 0x000fce0008000f00 */
.L_x_160:
[----:B-1----:R1:W2:Y:S02]  /*8880*/  SYNCS.PHASECHK.TRANS64.TRYWAIT P0, [R0+URZ], R3 ;  /* 0x00000003000075a7 */ /* 0x0022a400080011ff */
[----:B--2---:R-:W-:Y:S05]  /*8890*/  @!P0 NANOSLEEP.SYNCS 0x989680 ;  /* 0x009896800000895d */ /* 0x004fea0003900000 */
[----:B------:R-:W2:Y:S02]  /*88a0*/  @!P0 SYNCS.PHASECHK.TRANS64 P0, [R0+URZ], R3 ;  /* 0x00000003000085a7 */ /* 0x000ea400080010ff */
[----:B--2---:R-:W-:Y:S05]  /*88b0*/  @!P0 BRA `(.L_x_160) ;  /* 0xfffffffc00f08947 */ /* 0x004fea000383ffff */
[----:B------:R-:W-:Y:S05]  /*88c0*/  BRA `(.L_x_161) ;  /* 0xffffffb400c47947 */ /* 0x000fea000383ffff */
.L_x_80:
[----:B--2---:R2:W4:Y:S02]  /*88d0*/  SYNCS.PHASECHK.TRANS64.TRYWAIT P0, [R12+URZ+0xc0], R9 ;  /* 0x0000c0090c0075a7 */ /* 0x00452400080011ff */
[----:B----4-:R-:W-:Y:S05]  /*88e0*/  @!P0 NANOSLEEP.SYNCS 0x989680 ;  /* 0x009896800000895d */ /* 0x010fea0003900000 */
[----:B------:R-:W4:Y:S02]  /*88f0*/  @!P0 SYNCS.PHASECHK.TRANS64 P0, [R12+URZ+0xc0], R9 ;  /* 0x0000c0090c0085a7 */ /* 0x000f2400080010ff */
[----:B----4-:R-:W-:Y:S05]  /*8900*/  @!P0 BRA `(.L_x_80) ;  /* 0xfffffffc00f08947 */ /* 0x010fea000383ffff */
[----:B------:R-:W-:Y:S05]  /*8910*/  BRA `(.L_x_162) ;  /* 0xffffffb800d87947 */ /* 0x000fea000383ffff */
.L_x_83:
[----:B------:R-:W-:Y:S07]  /*8920*/  MOV R0, UR24 ;  /* 0x0000001800007c02 */ /* 0x000fee0008000f00 */
.L_x_163:
[----:B--2---:R2:W3:Y:S02]  /*8930*/  SYNCS.PHASECHK.TRANS64.TRYWAIT P2, [R0+URZ+0xb8], R9 ;  /* 0x0000b809000075a7 */ /* 0x0044e400080411ff */
[----:B---3--:R-:W-:Y:S05]  /*8940*/  @!P2 NANOSLEEP.SYNCS 0x989680 ;  /* 0x009896800000a95d */ /* 0x008fea0003900000 */
[----:B------:R-:W3:Y:S02]  /*8950*/  @!P2 SYNCS.PHASECHK.TRANS64 P2, [R0+URZ+0xb8], R9 ;  /* 0x0000b8090000a5a7 */ /* 0x000ee400080410ff */
[----:B---3--:R-:W-:Y:S05]  /*8960*/  @!P2 BRA `(.L_x_163) ;  /* 0xfffffffc00f0a947 */ /* 0x008fea000383ffff */
[----:B------:R-:W-:Y:S05]  /*8970*/  BRA `(.L_x_82) ;  /* 0xffffffc0003c7947 */ /* 0x000fea000383ffff */
.L_x_86:
[----:B------:R-:W-:Y:S07]  /*8980*/  MOV R0, UR4 ;  /* 0x0000000400007c02 */ /* 0x000fee0008000f00 */
.L_x_164:
[----:B--2---:R2:W3:Y:S02]  /*8990*/  SYNCS.PHASECHK.TRANS64.TRYWAIT P0, [R0+URZ+0x98], R9 ;  /* 0x00009809000075a7 */ /* 0x0044e400080011ff */
[----:B---3--:R-:W-:Y:S05]  /*89a0*/  @!P0 NANOSLEEP.SYNCS 0x989680 ;  /* 0x009896800000895d */ /* 0x008fea0003900000 */
[----:B------:R-:W3:Y:S02]  /*89b0*/  @!P0 SYNCS.PHASECHK.TRANS64 P0, [R0+URZ+0x98], R9 ;  /* 0x00009809000085a7 */ /* 0x000ee400080010ff */
[----:B---3--:R-:W-:Y:S05]  /*89c0*/  @!P0 BRA `(.L_x_164) ;  /* 0xfffffffc00f08947 */ /* 0x008fea000383ffff */
[----:B------:R-:W-:Y:S05]  /*89d0*/  BRA `(.L_x_165) ;  /* 0xffffffc0009c7947 */ /* 0x000fea000383ffff */
.L_x_87:
[----:B------:R-:W-:Y:S07]  /*89e0*/  MOV R9, UR5 ;  /* 0x0000000500097c02 */ /* 0x000fee0008000f00 */
.L_x_166:
[----:B--2---:R2:W3:Y:S02]  /*89f0*/  SYNCS.PHASECHK.TRANS64.TRYWAIT P0, [R9+URZ+0x98], R0 ;  /* 0x00009800090075a7 */ /* 0x0044e400080011ff */
[----:B---3--:R-:W-:Y:S05]  /*8a00*/  @!P0 NANOSLEEP.SYNCS 0x989680 ;  /* 0x009896800000895d */ /* 0x008fea0003900000 */
[----:B------:R-:W3:Y:S02]  /*8a10*/  @!P0 SYNCS.PHASECHK.TRANS64 P0, [R9+URZ+0x98], R0 ;  /* 0x00009800090085a7 */ /* 0x000ee400080010ff */
[----:B---3--:R-:W-:Y:S05]  /*8a20*/  @!P0 BRA `(.L_x_166) ;  /* 0xfffffffc00f08947 */ /* 0x008fea000383ffff */
[----:B------:R-:W-:Y:S05]  /*8a30*/  BRA `(.L_x_167) ;  /* 0xffffffc000fc7947 */ /* 0x000fea000383ffff */
.L_x_89:
[----:B------:R-:W-:-:S07]  /*8a40*/  MOV R0, UR4 ;  /* 0x0000000400007c02 */ /* 0x000fce0008000f00 */
.L_x_168:
[----:B--2---:R2:W3:Y:S02]  /*8a50*/  SYNCS.PHASECHK.TRANS64.TRYWAIT P0, [R0+URZ], R3 ;  /* 0x00000003000075a7 */ /* 0x0044e400080011ff */
[----:B---3--:R-:W-:Y:S05]  /*8a60*/  @!P0 NANOSLEEP.SYNCS 0x989680 ;  /* 0x009896800000895d */ /* 0x008fea0003900000 */
[----:B------:R-:W3:Y:S02]  /*8a70*/  @!P0 SYNCS.PHASECHK.TRANS64 P0, [R0+URZ], R3 ;  /* 0x00000003000085a7 */ /* 0x000ee400080010ff */
[----:B---3--:R-:W-:Y:S05]  /*8a80*/  @!P0 BRA `(.L_x_168) ;  /* 0xfffffffc00f08947 */ /* 0x008fea000383ffff */
[----:B------:R-:W-:Y:S05]  /*8a90*/  BRA `(.L_x_169) ;  /* 0xffffffc400907947 */ /* 0x000fea000383ffff */
.L_x_90:
[----:B------:R-:W-:-:S07]  /*8aa0*/  MOV R0, UR5 ;  /* 0x0000000500007c02 */ /* 0x000fce0008000f00 */
.L_x_170:
[----:B--2---:R2:W3:Y:S02]  /*8ab0*/  SYNCS.PHASECHK.TRANS64.TRYWAIT P0, [R0+URZ], R3 ;  /* 0x00000003000075a7 */ /* 0x0044e400080011ff */
[----:B---3--:R-:W-:Y:S05]  /*8ac0*/  @!P0 NANOSLEEP.SYNCS 0x989680 ;  /* 0x009896800000895d */ /* 0x008fea0003900000 */
[----:B------:R-:W3:Y:S02]  /*8ad0*/  @!P0 SYNCS.PHASECHK.TRANS64 P0, [R0+URZ], R3 ;  /* 0x00000003000085a7 */ /* 0x000ee400080010ff */
[----:B---3--:R-:W-:Y:S05]  /*8ae0*/  @!P0 BRA `(.L_x_170) ;  /* 0xfffffffc00f08947 */ /* 0x008fea000383ffff */
[----:B------:R-:W-:Y:S05]  /*8af0*/  BRA `(.L_x_171) ;  /* 0xffffffc4009c7947 */ /* 0x000fea000383ffff */
.L_x_92:
[----:B-1----:R1:W2:Y:S02]  /*8b00*/  SYNCS.PHASECHK.TRANS64.TRYWAIT P0, [R3+URZ+0xc0], R0 ;  /* 0x0000c000030075a7 */ /* 0x0022a400080011ff */
[----:B--2---:R-:W-:Y:S05]  /*8b10*/  @!P0 NANOSLEEP.SYNCS 0x989680 ;  /* 0x009896800000895d */ /* 0x004fea0003900000 */
[----:B------:R-:W2:Y:S02]  /*8b20*/  @!P0 SYNCS.PHASECHK.TRANS64 P0, [R3+URZ+0xc0], R0 ;  /* 0x0000c000030085a7 */ /* 0x000ea400080010ff */
[----:B--2---:R-:W-:Y:S05]  /*8b30*/  @!P0 BRA `(.L_x_92) ;  /* 0xfffffffc00f08947 */ /* 0x004fea000383ffff */
[----:B------:R-:W-:Y:S05]  /*8b40*/  BRA `(.L_x_172) ;  /* 0xffffffc800887947 */ /* 0x000fea000383ffff */
.L_x_102:
[----:B-1----:R1:W2:Y:S02]  /*8b50*/  SYNCS.PHASECHK.TRANS64.TRYWAIT P1, [R0+URZ+0x80], R5 ;  /* 0x00008005000075a7 */ /* 0x0022a400080211ff */
[----:B--2---:R-:W-:Y:S05]  /*8b60*/  @!P1 NANOSLEEP.SYNCS 0x989680 ;  /* 0x009896800000995d */ /* 0x004fea0003900000 */
[----:B------:R-:W2:Y:S02]  /*8b70*/  @!P1 SYNCS.PHASECHK.TRANS64 P1, [R0+URZ+0x80], R5 ;  /* 0x00008005000095a7 */ /* 0x000ea400080210ff */
[----:B--2---:R-:W-:Y:S05]  /*8b80*/  @!P1 BRA `(.L_x_102) ;  /* 0xfffffffc00f09947 */ /* 0x004fea000383ffff */
[----:B------:R-:W-:Y:S05]  /*8b90*/  BRA `(.L_x_101) ;  /* 0xffffffd800207947 */ /* 0x000fea000383ffff */
.L_x_104:
[----:B-1----:R1:W4:Y:S02]  /*8ba0*/  SYNCS.PHASECHK.TRANS64.TRYWAIT P0, [R102+URZ+0xe0], R3 ;  /* 0x0000e003660075a7 */ /* 0x00232400080011ff */
[----:B----4-:R-:W-:Y:S05]  /*8bb0*/  @!P0 NANOSLEEP.SYNCS 0x989680 ;  /* 0x009896800000895d */ /* 0x010fea0003900000 */
[----:B------:R-:W4:Y:S02]  /*8bc0*/  @!P0 SYNCS.PHASECHK.TRANS64 P0, [R102+URZ+0xe0], R3 ;  /* 0x0000e003660085a7 */ /* 0x000f2400080010ff */
[----:B----4-:R-:W-:Y:S05]  /*8bd0*/  @!P0 BRA `(.L_x_104) ;  /* 0xfffffffc00f08947 */ /* 0x010fea000383ffff */
[----:B------:R-:W-:Y:S05]  /*8be0*/  BRA `(.L_x_103) ;  /* 0xffffffd800587947 */ /* 0x000fea000383ffff */
.L_x_115:
[----:B---3--:R3:W4:Y:S02]  /*8bf0*/  SYNCS.PHASECHK.TRANS64.TRYWAIT P0, [R3+URZ+0x80], R110 ;  /* 0x0000806e030075a7 */ /* 0x00872400080011ff */
[----:B----4-:R-:W-:Y:S05]  /*8c00*/  @!P0 NANOSLEEP.SYNCS 0x989680 ;  /* 0x009896800000895d */ /* 0x010fea0003900000 */
[----:B------:R-:W4:Y:S02]  /*8c10*/  @!P0 SYNCS.PHASECHK.TRANS64 P0, [R3+URZ+0x80], R110 ;  /* 0x0000806e030085a7 */ /* 0x000f2400080010ff */
[----:B----4-:R-:W-:Y:S05]  /*8c20*/  @!P0 BRA `(.L_x_115) ;  /* 0xfffffffc00f08947 */ /* 0x010fea000383ffff */
[----:B------:R-:W-:Y:S05]  /*8c30*/  BRA `(.L_x_114) ;  /* 0xffffffe400487947 */ /* 0x000fea000383ffff */
        .weak           $__internal_0_$__cuda_sm10x_tcgen05_guardrail_trap_col_being_dealloced_not_returned_by_alloc
        .type           $__internal_0_$__cuda_sm10x_tcgen05_guardrail_trap_col_being_dealloced_not_returned_by_alloc,@function
        .size           $__internal_0_$__cuda_sm10x_tcgen05_guardrail_trap_col_being_dealloced_not_returned_by_alloc,($__internal_1_$__cuda_sm10x_tcgen05_guardrail_trap_phase_invalid_during_alloc - $__internal_0_$__cuda_sm10x_tcgen05_guardrail_trap_col_being_dealloced_not_returned_by_alloc)
$__internal_0_$__cuda_sm10x_tcgen05_guardrail_trap_col_being_dealloced_not_returned_by_alloc:
[----:B------:R-:W-:Y:S05]  /*8c40*/  BPT.TRAP 0x1 ;  /* 0x000000040000795c */ /* 0x000fea0000300000 */
[----:B------:R-:W-:-:S04]  /*8c50*/  HFMA2 R3, -RZ, RZ, 0, 0 ;  /* 0x00000000ff037431 */ /* 0x000fc800000001ff */
[----:B------:R-:W-:Y:S05]  /*8c60*/  RET.REL.NODEC R2 `(_ZN7cutlass13device_kernelINS_4gemm6kernel13GemmUniversalIN4cute5tupleIJiiiiEEENS1_10collective13CollectiveMmaINS1_35MainloopSm100TmaUmmaWarpSpecializedILi8ELi2ELi4ENS5_IJNS4_1CILi1EEENSA_ILi8EEESB_EEEEENS5_IJNSA_ILi128EEENSA_ILi64EEESG_EEENS_6half_tENS5_IJlSB_lEEESI_SJ_NS4_8TiledMMAINS4_8MMA_AtomIJNS4_20SM100_MMA_F16BF16_SSISI_SI_fLi128ELi64ELNS4_4UMMA5MajorE0ELSO_0ELNSN_7ScaleInE0ELSP_0EEEEEENS4_6LayoutINS5_IJSB_SB_SB_EEENS5_IJNSA_ILi0EEESU_SU_EEEEENS5_IJNS4_10UnderscoreESX_SX_EEEEENS4_23SM90_TMA_LOAD_MULTICASTENS4_14ComposedLayoutINS4_7SwizzleILi3ELi4ELi3EEENS4_18smem_ptr_flag_bitsILi16EEENSS_INS5_IJSC_SG_EEENS5_IJSG_SB_EEEEEEEvNS4_8identityENS4_13SM90_TMA_LOADES19_vS1A_EENS_8epilogue10collective18CollectiveEpilogueINS1D_23Sm100TmaWarpSpecializedILi3ELi2ELi32ELb1ELb0EEEJSH_NS5_IJNSS_ISF_SB_EENSS_INSA_ILi32EEESB_EEEEESI_SJ_SI_SJ_NS1D_6fusion15FusionCallbacksIS1H_NS1M_17LinearCombinationISI_fSI_fLNS_15FloatRoundStyleE2EEESH_S1L_JEEENS4_5SM1004TMEM4LOAD26SM100_TMEM_LOAD_32dp32b32xES1B_NS11_INS12_ILi2ELi4ELi3EEES15_NSS_INS5_IJSC_S1J_EEENS5_IJS1J_SB_EEEEEEENS4_39AutoVectorizingCopyWithAssumedAlignmentILi128EEENS4_14SM90_TMA_STOREES20_S22_S22_EEEvvEEEEvNT_6ParamsE) ;  /* 0xffffff7002e47950 */ /* 0x000fea0003c3ffff */
        .weak           $__internal_1_$__cuda_sm10x_tcgen05_guardrail_trap_phase_invalid_during_alloc
        .type           $__internal_1_$__cuda_sm10x_tcgen05_guardrail_trap_phase_invalid_during_alloc,@function
        .size           $__internal_1_$__cuda_sm10x_tcgen05_guardrail_trap_phase_invalid_during_alloc,($__internal_2_$__cuda_sm10x_tcgen05_guardrail_trap_unallocated_columns_being_dealloced - $__internal_1_$__cuda_sm10x_tcgen05_guardrail_trap_phase_invalid_during_alloc)
$__internal_1_$__cuda_sm10x_tcgen05_guardrail_trap_phase_invalid_during_alloc:
[----:B------:R-:W-:Y:S05]  /*8c70*/  BPT.TRAP 0x1 ;  /* 0x000000040000795c */ /* 0x000fea0000300000 */
[----:B------:R-:W-:-:S04]  /*8c80*/  MOV R5, 0x0 ;  /* 0x0000000000057802 */ /* 0x000fc80000000f00 */
[----:B------:R-:W-:Y:S05]  /*8c90*/  RET.REL.NODEC R4 `(_ZN7cutlass13device_kernelINS_4gemm6kernel13GemmUniversalIN4cute5tupleIJiiiiEEENS1_10collective13CollectiveMmaINS1_35MainloopSm100TmaUmmaWarpSpecializedILi8ELi2ELi4ENS5_IJNS4_1CILi1EEENSA_ILi8EEESB_EEEEENS5_IJNSA_ILi128EEENSA_ILi64EEESG_EEENS_6half_tENS5_IJlSB_lEEESI_SJ_NS4_8TiledMMAINS4_8MMA_AtomIJNS4_20SM100_MMA_F16BF16_SSISI_SI_fLi128ELi64ELNS4_4UMMA5MajorE0ELSO_0ELNSN_7ScaleInE0ELSP_0EEEEEENS4_6LayoutINS5_IJSB_SB_SB_EEENS5_IJNSA_ILi0EEESU_SU_EEEEENS5_IJNS4_10UnderscoreESX_SX_EEEEENS4_23SM90_TMA_LOAD_MULTICASTENS4_14ComposedLayoutINS4_7SwizzleILi3ELi4ELi3EEENS4_18smem_ptr_flag_bitsILi16EEENSS_INS5_IJSC_SG_EEENS5_IJSG_SB_EEEEEEEvNS4_8identityENS4_13SM90_TMA_LOADES19_vS1A_EENS_8epilogue10collective18CollectiveEpilogueINS1D_23Sm100TmaWarpSpecializedILi3ELi2ELi32ELb1ELb0EEEJSH_NS5_IJNSS_ISF_SB_EENSS_INSA_ILi32EEESB_EEEEESI_SJ_SI_SJ_NS1D_6fusion15FusionCallbacksIS1H_NS1M_17LinearCombinationISI_fSI_fLNS_15FloatRoundStyleE2EEESH_S1L_JEEENS4_5SM1004TMEM4LOAD26SM100_TMEM_LOAD_32dp32b32xES1B_NS11_INS12_ILi2ELi4ELi3EEES15_NSS_INS5_IJSC_S1J_EEENS5_IJS1J_SB_EEEEEEENS4_39AutoVectorizingCopyWithAssumedAlignmentILi128EEENS4_14SM90_TMA_STOREES20_S22_S22_EEEvvEEEEvNT_6ParamsE) ;  /* 0xffffff7004d87950 */ /* 0x000fea0003c3ffff */
        .weak           $__internal_2_$__cuda_sm10x_tcgen05_guardrail_trap_unallocated_columns_being_dealloced
        .type           $__internal_2_$__cuda_sm10x_tcgen05_guardrail_trap_unallocated_columns_being_dealloced,@function
        .size           $__internal_2_$__cuda_sm10x_tcgen05_guardrail_trap_unallocated_columns_being_dealloced,(.L_x_174 - $__internal_2_$__cuda_sm10x_tcgen05_guardrail_trap_unallocated_columns_being_dealloced)
$__internal_2_$__cuda_sm10x_tcgen05_guardrail_trap_unallocated_columns_being_dealloced:
[----:B------:R-:W-:Y:S05]  /*8ca0*/  BPT.TRAP 0x1 ;  /* 0x000000040000795c */ /* 0x000fea0000300000 */
[----:B------:R-:W-:-:S04]  /*8cb0*/  HFMA2 R3, -RZ, RZ, 0, 0 ;  /* 0x00000000ff037431 */ /* 0x000fc800000001ff */
[----:B------:R-:W-:Y:S05]  /*8cc0*/  RET.REL.NODEC R2 `(_ZN7cutlass13device_kernelINS_4gemm6kernel13GemmUniversalIN4cute5tupleIJiiiiEEENS1_10collective13CollectiveMmaINS1_35MainloopSm100TmaUmmaWarpSpecializedILi8ELi2ELi4ENS5_IJNS4_1CILi1EEENSA_ILi8EEESB_EEEEENS5_IJNSA_ILi128EEENSA_ILi64EEESG_EEENS_6half_tENS5_IJlSB_lEEESI_SJ_NS4_8TiledMMAINS4_8MMA_AtomIJNS4_20SM100_MMA_F16BF16_SSISI_SI_fLi128ELi64ELNS4_4UMMA5MajorE0ELSO_0ELNSN_7ScaleInE0ELSP_0EEEEEENS4_6LayoutINS5_IJSB_SB_SB_EEENS5_IJNSA_ILi0EEESU_SU_EEEEENS5_IJNS4_10UnderscoreESX_SX_EEEEENS4_23SM90_TMA_LOAD_MULTICASTENS4_14ComposedLayoutINS4_7SwizzleILi3ELi4ELi3EEENS4_18smem_ptr_flag_bitsILi16EEENSS_INS5_IJSC_SG_EEENS5_IJSG_SB_EEEEEEEvNS4_8identityENS4_13SM90_TMA_LOADES19_vS1A_EENS_8epilogue10collective18CollectiveEpilogueINS1D_23Sm100TmaWarpSpecializedILi3ELi2ELi32ELb1ELb0EEEJSH_NS5_IJNSS_ISF_SB_EENSS_INSA_ILi32EEESB_EEEEESI_SJ_SI_SJ_NS1D_6fusion15FusionCallbacksIS1H_NS1M_17LinearCombinationISI_fSI_fLNS_15FloatRoundStyleE2EEESH_S1L_JEEENS4_5SM1004TMEM4LOAD26SM100_TMEM_LOAD_32dp32b32xES1B_NS11_INS12_ILi2ELi4ELi3EEES15_NSS_INS5_IJSC_S1J_EEENS5_IJS1J_SB_EEEEEEENS4_39AutoVectorizingCopyWithAssumedAlignmentILi128EEENS4_14SM90_TMA_STOREES20_S22_S22_EEEvvEEEEvNT_6ParamsE) ;  /* 0xffffff7002cc7950 */ /* 0x000fea0003c3ffff */
.L_x_173:
[----:B------:R-:W-:-:S00]  /*8cd0*/  BRA `(.L_x_173) ;  /* 0xfffffffc00fc7947 */ /* 0x000fc0000383ffff */
[----:B------:R-:W-:-:S00]  /*8ce0*/  NOP ;  /* 0x0000000000007918 */ /* 0x000fc00000000000 */
        /* <DEDUP_REMOVED lines=9> */
.L_x_174:


//--------------------- .nv.global.init           --------------------------
	.section	.nv.global.init,"aw",@progbits
.nv.global.init:
	.type		$str$27,@object
	.size		$str$27,($str$28 - $str$27)
$str$27:
        /*0000*/ 	.byte	0x28, 0x61, 0x64, 0x64, 0x72, 0x65, 0x73, 0x73, 0x20, 0x26, 0x20, 0x6d, 0x61, 0x73, 0x6b, 0x29
        /*0010*/ 	.byte	0x20, 0x3d, 0x3d, 0x20, 0x30, 0x00
	.type		$str$28,@object
	.size		$str$28,($str$26 - $str$28)
$str$28:
        /*0016*/ 	.byte	0x2f, 0x74, 0x6d, 0x70, 0x2f, 0x63, 0x75, 0x74, 0x6c, 0x61, 0x73, 0x73, 0x5f, 0x73, 0x77, 0x65
        /*0026*/ 	.byte	0x65, 0x70, 0x5f, 0x73, 0x72, 0x63, 0x2f, 0x69, 0x6e, 0x63, 0x6c, 0x75, 0x64, 0x65, 0x2f, 0x63
        /*0036*/ 	.byte	0x75, 0x74, 0x65, 0x2f, 0x70, 0x6f, 0x69, 0x6e, 0x74, 0x65, 0x72, 0x5f, 0x66, 0x6c, 0x61, 0x67
        /*0046*/ 	.byte	0x67, 0x65, 0x64, 0x2e, 0x68, 0x70, 0x70, 0x00
	.type		$str$26,@object
	.size		$str$26,($str$25 - $str$26)
$str$26:
        /*004e*/ 	.byte	0x2f, 0x74, 0x6d, 0x70, 0x2f, 0x63, 0x75, 0x74, 0x6c, 0x61, 0x73, 0x73, 0x5f, 0x73, 0x77, 0x65
        /*005e*/ 	.byte	0x65, 0x70, 0x5f, 0x73, 0x72, 0x63, 0x2f, 0x69, 0x6e, 0x63, 0x6c, 0x75, 0x64, 0x65, 0x2f, 0x63
        /*006e*/ 	.byte	0x75, 0x74, 0x65, 0x2f, 0x61, 0x74, 0x6f, 0x6d, 0x2f, 0x63, 0x6f, 0x70, 0x79, 0x5f, 0x74, 0x72
        /*007e*/ 	.byte	0x61, 0x69, 0x74, 0x73, 0x5f, 0x73, 0x6d, 0x31, 0x30, 0x30, 0x2e, 0x68, 0x70, 0x70, 0x00
	.type		$str$25,@object
	.size		$str$25,(__unnamed_1 - $str$25)
$str$25:
        /*008d*/ 	.byte	0x28, 0x28, 0x75, 0x69, 0x6e, 0x74, 0x33, 0x32, 0x5f, 0x74, 0x28, 0x74, 0x68, 0x72, 0x65, 0x61
        /*009d*/ 	.byte	0x64, 0x49, 0x64, 0x78, 0x2e, 0x78, 0x29, 0x20, 0x2f, 0x20, 0x33, 0x32, 0x29, 0x20, 0x25, 0x20
        /*00ad*/ 	.byte	0x34, 0x29, 0x20, 0x3d, 0x3d, 0x20, 0x28, 0x28, 0x28, 0x74, 0x6d, 0x65, 0x6d, 0x5f, 0x61, 0x64
        /*00bd*/ 	.byte	0x64, 0x72, 0x20, 0x3e, 0x3e, 0x20, 0x31, 0x36, 0x29, 0x20, 0x2f, 0x20, 0x33, 0x32, 0x29, 0x20
        /*00cd*/ 	.byte	0x25, 0x20, 0x34, 0x29, 0x00
	.type		__unnamed_1,@object
	.size		__unnamed_1,(__unnamed_2 - __unnamed_1)
__unnamed_1:
        /*00d2*/ 	.byte	0x61, 0x75, 0x74, 0x6f, 0x20, 0x63, 0x75, 0x74, 0x65, 0x3a, 0x3a, 0x61, 0x73, 0x5f, 0x70, 0x6f
        /* <DEDUP_REMOVED lines=24> */
        /*0262*/ 	.byte	0x3e, 0x3e, 0x3e, 0x3e, 0x5d, 0x00
	.type		__unnamed_2,@object
	.size		__unnamed_2,(.L_2 - __unnamed_2)
__unnamed_2:
        /* <DEDUP_REMOVED lines=42> */
        /*0508*/ 	.byte	0x3e, 0x3e, 0x5d, 0x00
.L_2:


//--------------------- .nv.shared._ZN7cutlass13device_kernelINS_4gemm6kernel13GemmUniversalIN4cute5tupleIJiiiiEEENS1_10collective13CollectiveMmaINS1_35MainloopSm100TmaUmmaWarpSpecializedILi8ELi2ELi4ENS5_IJNS4_1CILi1EEENSA_ILi8EEESB_EEEEENS5_IJNSA_ILi128EEENSA_ILi64EEESG_EEENS_6half_tENS5_IJlSB_lEEESI_SJ_NS4_8TiledMMAINS4_8MMA_AtomIJNS4_20SM100_MMA_F16BF16_SSISI_SI_fLi128ELi64ELNS4_4UMMA5MajorE0ELSO_0ELNSN_7ScaleInE0ELSP_0EEEEEENS4_6LayoutINS5_IJSB_SB_SB_EEENS5_IJNSA_ILi0EEESU_SU_EEEEENS5_IJNS4_10UnderscoreESX_SX_EEEEENS4_23SM90_TMA_LOAD_MULTICASTENS4_14ComposedLayoutINS4_7SwizzleILi3ELi4ELi3EEENS4_18smem_ptr_flag_bitsILi16EEENSS_INS5_IJSC_SG_EEENS5_IJSG_SB_EEEEEEEvNS4_8identityENS4_13SM90_TMA_LOADES19_vS1A_EENS_8epilogue10collective18CollectiveEpilogueINS1D_23Sm100TmaWarpSpecializedILi3ELi2ELi32ELb1ELb0EEEJSH_NS5_IJNSS_ISF_SB_EENSS_INSA_ILi32EEESB_EEEEESI_SJ_SI_SJ_NS1D_6fusion15FusionCallbacksIS1H_NS1M_17LinearCombinationISI_fSI_fLNS_15FloatRoundStyleE2EEESH_S1L_JEEENS4_5SM1004TMEM4LOAD26SM100_TMEM_LOAD_32dp32b32xES1B_NS11_INS12_ILi2ELi4ELi3EEES15_NSS_INS5_IJSC_S1J_EEENS5_IJS1J_SB_EEEEEEENS4_39AutoVectorizingCopyWithAssumedAlignmentILi128EEENS4_14SM90_TMA_STOREES20_S22_S22_EEEvvEEEEvNT_6ParamsE --------------------------
	.section	.nv.shared._ZN7cutlass13device_kernelINS_4gemm6kernel13GemmUniversalIN4cute5tupleIJiiiiEEENS1_10collective13CollectiveMmaINS1_35MainloopSm100TmaUmmaWarpSpecializedILi8ELi2ELi4ENS5_IJNS4_1CILi1EEENSA_ILi8EEESB_EEEEENS5_IJNSA_ILi128EEENSA_ILi64EEESG_EEENS_6half_tENS5_IJlSB_lEEESI_SJ_NS4_8TiledMMAINS4_8MMA_AtomIJNS4_20SM100_MMA_F16BF16_SSISI_SI_fLi128ELi64ELNS4_4UMMA5MajorE0ELSO_0ELNSN_7ScaleInE0ELSP_0EEEEEENS4_6LayoutINS5_IJSB_SB_SB_EEENS5_IJNSA_ILi0EEESU_SU_EEEEENS5_IJNS4_10UnderscoreESX_SX_EEEEENS4_23SM90_TMA_LOAD_MULTICASTENS4_14ComposedLayoutINS4_7SwizzleILi3ELi4ELi3EEENS4_18smem_ptr_flag_bitsILi16EEENSS_INS5_IJSC_SG_EEENS5_IJSG_SB_EEEEEEEvNS4_8identityENS4_13SM90_TMA_LOADES19_vS1A_EENS_8epilogue10collective18CollectiveEpilogueINS1D_23Sm100TmaWarpSpecializedILi3ELi2ELi32ELb1ELb0EEEJSH_NS5_IJNSS_ISF_SB_EENSS_INSA_ILi32EEESB_EEEEESI_SJ_SI_SJ_NS1D_6fusion15FusionCallbacksIS1H_NS1M_17LinearCombinationISI_fSI_fLNS_15FloatRoundStyleE2EEESH_S1L_JEEENS4_5SM1004TMEM4LOAD26SM100_TMEM_LOAD_32dp32b32xES1B_NS11_INS12_ILi2ELi4ELi3EEES15_NSS_INS5_IJSC_S1J_EEENS5_IJS1J_SB_EEEEEEENS4_39AutoVectorizingCopyWithAssumedAlignmentILi128EEENS4_14SM90_TMA_STOREES20_S22_S22_EEEvvEEEEvNT_6ParamsE,"aw",@nobits
	.sectionflags	@""
	.align	16
	.zero		1024


//--------------------- .nv.shared.reserved.0     --------------------------
	.section	.nv.shared.reserved.0,"aw",@nobits
	.weak		__nv_reservedSMEM_offset_0_alias
	.size		__nv_reservedSMEM_offset_0_alias, 0, 64
	.other		__nv_reservedSMEM_offset_0_alias,@"STO_CUDA_RESERVED_SHARED STV_DEFAULT"
__nv_reservedSMEM_offset_0_alias:
	.zero		0
.nv.shared.reserved.0:
	.zero		64
	.weak		__nv_reservedSMEM_tcgen05_partition
	.type		__nv_reservedSMEM_tcgen05_partition,@object
	.size		__nv_reservedSMEM_tcgen05_partition,(.L_0 - __nv_reservedSMEM_tcgen05_partition)
__nv_reservedSMEM_tcgen05_partition:
	.zero		32
.L_0:


//--------------------- .nv.global                --------------------------
	.section	.nv.global,"aw",@nobits
.nv.global:
	.type		_ZN40_INTERNAL_d6d5ab94_4_k_cu_3d85b65f_235304cute1_E,@object
	.size		_ZN40_INTERNAL_d6d5ab94_4_k_cu_3d85b65f_235304cute1_E,(_ZN40_INTERNAL_d6d5ab94_4_k_cu_3d85b65f_235304cuda3std3__45__cpo6cbeginE - _ZN40_INTERNAL_d6d5ab94_4_k_cu_3d85b65f_235304cute1_E)
_ZN40_INTERNAL_d6d5ab94_4_k_cu_3d85b65f_235304cute1_E:
	.zero		1
	.type		_ZN40_INTERNAL_d6d5ab94_4_k_cu_3d85b65f_235304cuda3std3__45__cpo6cbeginE,@object
	.size		_ZN40_INTERNAL_d6d5ab94_4_k_cu_3d85b65f_235304cuda3std3__45__cpo6cbeginE,(_ZN40_INTERNAL_d6d5ab94_4_k_cu_3d85b65f_235304cuda3std3__48in_placeE - _ZN40_INTERNAL_d6d5ab94_4_k_cu_3d85b65f_235304cuda3std3__45__cpo6cbeginE)
_ZN40_INTERNAL_d6d5ab94_4_k_cu_3d85b65f_235304cuda3std3__45__cpo6cbeginE:
	.zero		1
	.type		_ZN40_INTERNAL_d6d5ab94_4_k_cu_3d85b65f_235304cuda3std3__48in_placeE,@object
	.size		_ZN40_INTERNAL_d6d5ab94_4_k_cu_3d85b65f_235304cuda3std3__48in_placeE,(_ZN40_INTERNAL_d6d5ab94_4_k_cu_3d85b65f_235304cuda3std6ranges3__45__cpo9iter_moveE - _ZN40_INTERNAL_d6d5ab94_4_k_cu_3d85b65f_235304cuda3std3__48in_placeE)
_ZN40_INTERNAL_d6d5ab94_4_k_cu_3d85b65f_235304cuda3std3__48in_placeE:
	.zero		1
	.type		_ZN40_INTERNAL_d6d5ab94_4_k_cu_3d85b65f_235304cuda3std6ranges3__45__cpo9iter_moveE,@object
	.size		_ZN40_INTERNAL_d6d5ab94_4_k_cu_3d85b65f_235304cuda3std6ranges3__45__cpo9iter_moveE,(_ZN40_INTERNAL_d6d5ab94_4_k_cu_3d85b65f_235304cuda3std3__45__cpo5beginE - _ZN40_INTERNAL_d6d5ab94_4_k_cu_3d85b65f_235304cuda3std6ranges3__45__cpo9iter_moveE)
_ZN40_INTERNAL_d6d5ab94_4_k_cu_3d85b65f_235304cuda3std6ranges3__45__cpo9iter_moveE:
	.zero		1
	.type		_ZN40_INTERNAL_d6d5ab94_4_k_cu_3d85b65f_235304cuda3std3__45__cpo5beginE,@object
	.size		_ZN40_INTERNAL_d6d5ab94_4_k_cu_3d85b65f_235304cuda3std3__45__cpo5beginE,(_ZN40_INTERNAL_d6d5ab94_4_k_cu_3d85b65f_235304cuda3std3__442_GLOBAL__N__d6d5ab94_4_k_cu_3d85b65f_235306ignoreE - _ZN40_INTERNAL_d6d5ab94_4_k_cu_3d85b65f_235304cuda3std3__45__cpo5beginE)
_ZN40_INTERNAL_d6d5ab94_4_k_cu_3d85b65f_235304cuda3std3__45__cpo5beginE:
	.zero		1
	.type		_ZN40_INTERNAL_d6d5ab94_4_k_cu_3d85b65f_235304cuda3std3__442_GLOBAL__N__d6d5ab94_4_k_cu_3d85b65f_235306ignoreE,@object
	.size		_ZN40_INTERNAL_d6d5ab94_4_k_cu_3d85b65f_235304cuda3std3__442_GLOBAL__N__d6d5ab94_4_k_cu_3d85b65f_235306ignoreE,(_ZN40_INTERNAL_d6d5ab94_4_k_cu_3d85b65f_235304cute7productE - _ZN40_INTERNAL_d6d5ab94_4_k_cu_3d85b65f_235304cuda3std3__442_GLOBAL__N__d6d5ab94_4_k_cu_3d85b65f_235306ignoreE)
_ZN40_INTERNAL_d6d5ab94_4_k_cu_3d85b65f_235304cuda3std3__442_GLOBAL__N__d6d5ab94_4_k_cu_3d85b65f_235306ignoreE:
	.zero		1
	.type		_ZN40_INTERNAL_d6d5ab94_4_k_cu_3d85b65f_235304cute7productE,@object
	.size		_ZN40_INTERNAL_d6d5ab94_4_k_cu_3d85b65f_235304cute7productE,(_ZN40_INTERNAL_d6d5ab94_4_k_cu_3d85b65f_235304cuda3std3__45__cpo3endE - _ZN40_INTERNAL_d6d5ab94_4_k_cu_3d85b65f_235304cute7productE)
_ZN40_INTERNAL_d6d5ab94_4_k_cu_3d85b65f_235304cute7productE:
	.zero		1
	.type		_ZN40_INTERNAL_d6d5ab94_4_k_cu_3d85b65f_235304cuda3std3__45__cpo3endE,@object
	.size		_ZN40_INTERNAL_d6d5ab94_4_k_cu_3d85b65f_235304cuda3std3__45__cpo3endE,(_ZN40_INTERNAL_d6d5ab94_4_k_cu_3d85b65f_235304cuda3std3__419piecewise_constructE - _ZN40_INTERNAL_d6d5ab94_4_k_cu_3d85b65f_235304cuda3std3__45__cpo3endE)
_ZN40_INTERNAL_d6d5ab94_4_k_cu_3d85b65f_235304cuda3std3__45__cpo3endE:
	.zero		1
	.type		_ZN40_INTERNAL_d6d5ab94_4_k_cu_3d85b65f_235304cuda3std3__419piecewise_constructE,@object
	.size		_ZN40_INTERNAL_d6d5ab94_4_k_cu_3d85b65f_235304cuda3std3__419piecewise_constructE,(_ZN40_INTERNAL_d6d5ab94_4_k_cu_3d85b65f_235304cuda3std3__45__cpo4cendE - _ZN40_INTERNAL_d6d5ab94_4_k_cu_3d85b65f_235304cuda3std3__419piecewise_constructE)
_ZN40_INTERNAL_d6d5ab94_4_k_cu_3d85b65f_235304cuda3std3__419piecewise_constructE:
	.zero		1
	.type		_ZN40_INTERNAL_d6d5ab94_4_k_cu_3d85b65f_235304cuda3std3__45__cpo4cendE,@object
	.size		_ZN40_INTERNAL_d6d5ab94_4_k_cu_3d85b65f_235304cuda3std3__45__cpo4cendE,(_ZN40_INTERNAL_d6d5ab94_4_k_cu_3d85b65f_235304cuda3std6ranges3__45__cpo4swapE - _ZN40_INTERNAL_d6d5ab94_4_k_cu_3d85b65f_235304cuda3std3__45__cpo4cendE)
_ZN40_INTERNAL_d6d5ab94_4_k_cu_3d85b65f_235304cuda3std3__45__cpo4cendE:
	.zero		1
	.type		_ZN40_INTERNAL_d6d5ab94_4_k_cu_3d85b65f_235304cuda3std6ranges3__45__cpo4swapE,@object
	.size		_ZN40_INTERNAL_d6d5ab94_4_k_cu_3d85b65f_235304cuda3std6ranges3__45__cpo4swapE,(.L_10 - _ZN40_INTERNAL_d6d5ab94_4_k_cu_3d85b65f_235304cuda3std6ranges3__45__cpo4swapE)
_ZN40_INTERNAL_d6d5ab94_4_k_cu_3d85b65f_235304cuda3std6ranges3__45__cpo4swapE:
	.zero		1
.L_10:


//--------------------- .nv.constant0._ZN7cutlass13device_kernelINS_4gemm6kernel13GemmUniversalIN4cute5tupleIJiiiiEEENS1_10collective13CollectiveMmaINS1_35MainloopSm100TmaUmmaWarpSpecializedILi8ELi2ELi4ENS5_IJNS4_1CILi1EEENSA_ILi8EEESB_EEEEENS5_IJNSA_ILi128EEENSA_ILi64EEESG_EEENS_6half_tENS5_IJlSB_lEEESI_SJ_NS4_8TiledMMAINS4_8MMA_AtomIJNS4_20SM100_MMA_F16BF16_SSISI_SI_fLi128ELi64ELNS4_4UMMA5MajorE0ELSO_0ELNSN_7ScaleInE0ELSP_0EEEEEENS4_6LayoutINS5_IJSB_SB_SB_EEENS5_IJNSA_ILi0EEESU_SU_EEEEENS5_IJNS4_10UnderscoreESX_SX_EEEEENS4_23SM90_TMA_LOAD_MULTICASTENS4_14ComposedLayoutINS4_7SwizzleILi3ELi4ELi3EEENS4_18smem_ptr_flag_bitsILi16EEENSS_INS5_IJSC_SG_EEENS5_IJSG_SB_EEEEEEEvNS4_8identityENS4_13SM90_TMA_LOADES19_vS1A_EENS_8epilogue10collective18CollectiveEpilogueINS1D_23Sm100TmaWarpSpecializedILi3ELi2ELi32ELb1ELb0EEEJSH_NS5_IJNSS_ISF_SB_EENSS_INSA_ILi32EEESB_EEEEESI_SJ_SI_SJ_NS1D_6fusion15FusionCallbacksIS1H_NS1M_17LinearCombinationISI_fSI_fLNS_15FloatRoundStyleE2EEESH_S1L_JEEENS4_5SM1004TMEM4LOAD26SM100_TMEM_LOAD_32dp32b32xES1B_NS11_INS12_ILi2ELi4ELi3EEES15_NSS_INS5_IJSC_S1J_EEENS5_IJS1J_SB_EEEEEEENS4_39AutoVectorizingCopyWithAssumedAlignmentILi128EEENS4_14SM90_TMA_STOREES20_S22_S22_EEEvvEEEEvNT_6ParamsE --------------------------
	.section	.nv.constant0._ZN7cutlass13device_kernelINS_4gemm6kernel13GemmUniversalIN4cute5tupleIJiiiiEEENS1_10collective13CollectiveMmaINS1_35MainloopSm100TmaUmmaWarpSpecializedILi8ELi2ELi4ENS5_IJNS4_1CILi1EEENSA_ILi8EEESB_EEEEENS5_IJNSA_ILi128EEENSA_ILi64EEESG_EEENS_6half_tENS5_IJlSB_lEEESI_SJ_NS4_8TiledMMAINS4_8MMA_AtomIJNS4_20SM100_MMA_F16BF16_SSISI_SI_fLi128ELi64ELNS4_4UMMA5MajorE0ELSO_0ELNSN_7ScaleInE0ELSP_0EEEEEENS4_6LayoutINS5_IJSB_SB_SB_EEENS5_IJNSA_ILi0EEESU_SU_EEEEENS5_IJNS4_10UnderscoreESX_SX_EEEEENS4_23SM90_TMA_LOAD_MULTICASTENS4_14ComposedLayoutINS4_7SwizzleILi3ELi4ELi3EEENS4_18smem_ptr_flag_bitsILi16EEENSS_INS5_IJSC_SG_EEENS5_IJSG_SB_EEEEEEEvNS4_8identityENS4_13SM90_TMA_LOADES19_vS1A_EENS_8epilogue10collective18CollectiveEpilogueINS1D_23Sm100TmaWarpSpecializedILi3ELi2ELi32ELb1ELb0EEEJSH_NS5_IJNSS_ISF_SB_EENSS_INSA_ILi32EEESB_EEEEESI_SJ_SI_SJ_NS1D_6fusion15FusionCallbacksIS1H_NS1M_17LinearCombinationISI_fSI_fLNS_15FloatRoundStyleE2EEESH_S1L_JEEENS4_5SM1004TMEM4LOAD26SM100_TMEM_LOAD_32dp32b32xES1B_NS11_INS12_ILi2ELi4ELi3EEES15_NSS_INS5_IJSC_S1J_EEENS5_IJS1J_SB_EEEEEEENS4_39AutoVectorizingCopyWithAssumedAlignmentILi128EEENS4_14SM90_TMA_STOREES20_S22_S22_EEEvvEEEEvNT_6ParamsE,"a",@progbits
	.sectionflags	@""
	.align	4
.nv.constant0._ZN7cutlass13device_kernelINS_4gemm6kernel13GemmUniversalIN4cute5tupleIJiiiiEEENS1_10collective13CollectiveMmaINS1_35MainloopSm100TmaUmmaWarpSpecializedILi8ELi2ELi4ENS5_IJNS4_1CILi1EEENSA_ILi8EEESB_EEEEENS5_IJNSA_ILi128EEENSA_ILi64EEESG_EEENS_6half_tENS5_IJlSB_lEEESI_SJ_NS4_8TiledMMAINS4_8MMA_AtomIJNS4_20SM100_MMA_F16BF16_SSISI_SI_fLi128ELi64ELNS4_4UMMA5MajorE0ELSO_0ELNSN_7ScaleInE0ELSP_0EEEEEENS4_6LayoutINS5_IJSB_SB_SB_EEENS5_IJNSA_ILi0EEESU_SU_EEEEENS5_IJNS4_10UnderscoreESX_SX_EEEEENS4_23SM90_TMA_LOAD_MULTICASTENS4_14ComposedLayoutINS4_7SwizzleILi3ELi4ELi3EEENS4_18smem_ptr_flag_bitsILi16EEENSS_INS5_IJSC_SG_EEENS5_IJSG_SB_EEEEEEEvNS4_8identityENS4_13SM90_TMA_LOADES19_vS1A_EENS_8epilogue10collective18CollectiveEpilogueINS1D_23Sm100TmaWarpSpecializedILi3ELi2ELi32ELb1ELb0EEEJSH_NS5_IJNSS_ISF_SB_EENSS_INSA_ILi32EEESB_EEEEESI_SJ_SI_SJ_NS1D_6fusion15FusionCallbacksIS1H_NS1M_17LinearCombinationISI_fSI_fLNS_15FloatRoundStyleE2EEESH_S1L_JEEENS4_5SM1004TMEM4LOAD26SM100_TMEM_LOAD_32dp32b32xES1B_NS11_INS12_ILi2ELi4ELi3EEES15_NSS_INS5_IJSC_S1J_EEENS5_IJS1J_SB_EEEEEEENS4_39AutoVectorizingCopyWithAssumedAlignmentILi128EEENS4_14SM90_TMA_STOREES20_S22_S22_EEEvvEEEEvNT_6ParamsE:
	.zero		2944


//--------------------- SYMBOLS --------------------------

	.type		.nv.reservedSmem.offset0,@object
	.size		.nv.reservedSmem.offset0,0x4
	.type		.nv.reservedSmem.cap,@object
	.size		.nv.reservedSmem.cap,0x4
	.type		__assertfail,@function
